//
// Generated by NVIDIA NVVM Compiler
//
// Compiler Build ID: CL-36424714
// Cuda compilation tools, release 13.0, V13.0.88
// Based on NVVM 20.0.0
//

.version 9.0
.target sm_100
.address_size 64

	// .globl	_Z20sgemm_warp_tensor_opiiiPvS_S_
// _ZZ20sgemm_warp_tensor_opiiiPvS_S_E6smem_a has been demoted
// _ZZ20sgemm_warp_tensor_opiiiPvS_S_E6smem_b has been demoted

.visible .entry _Z20sgemm_warp_tensor_opiiiPvS_S_(
	.param .u32 _Z20sgemm_warp_tensor_opiiiPvS_S__param_0,
	.param .u32 _Z20sgemm_warp_tensor_opiiiPvS_S__param_1,
	.param .u32 _Z20sgemm_warp_tensor_opiiiPvS_S__param_2,
	.param .u64 .ptr .align 1 _Z20sgemm_warp_tensor_opiiiPvS_S__param_3,
	.param .u64 .ptr .align 1 _Z20sgemm_warp_tensor_opiiiPvS_S__param_4,
	.param .u64 .ptr .align 1 _Z20sgemm_warp_tensor_opiiiPvS_S__param_5
)
{
	.reg .pred 	%p<20>;
	.reg .b16 	%rs<2>;
	.reg .b32 	%r<285>;
	.reg .b32 	%f<30>;
	.reg .b64 	%rd<97>;
	// demoted variable
	.shared .align 2 .b8 _ZZ20sgemm_warp_tensor_opiiiPvS_S_E6smem_a[2048];
	// demoted variable
	.shared .align 2 .b8 _ZZ20sgemm_warp_tensor_opiiiPvS_S_E6smem_b[4096];
	ld.param.u32 	%r64, [_Z20sgemm_warp_tensor_opiiiPvS_S__param_0];
	ld.param.u32 	%r62, [_Z20sgemm_warp_tensor_opiiiPvS_S__param_1];
	ld.param.u32 	%r63, [_Z20sgemm_warp_tensor_opiiiPvS_S__param_2];
	ld.param.u64 	%rd39, [_Z20sgemm_warp_tensor_opiiiPvS_S__param_3];
	ld.param.u64 	%rd40, [_Z20sgemm_warp_tensor_opiiiPvS_S__param_4];
	ld.param.u64 	%rd38, [_Z20sgemm_warp_tensor_opiiiPvS_S__param_5];
	cvta.to.global.u64 	%rd1, %rd40;
	cvta.to.global.u64 	%rd2, %rd39;
	add.s32 	%r65, %r63, 31;
	shr.s32 	%r66, %r65, 31;
	shr.u32 	%r67, %r66, 27;
	add.s32 	%r68, %r65, %r67;
	shr.s32 	%r1, %r68, 5;
	add.s32 	%r69, %r1, 15;
	shr.u32 	%r70, %r69, 28;
	add.s32 	%r71, %r69, %r70;
	shr.s32 	%r2, %r71, 4;
	mov.u32 	%r3, %tid.x;
	shr.u32 	%r72, %r3, 5;
	and.b32  	%r4, %r72, 3;
	shr.u32 	%r5, %r3, 7;
	mov.u32 	%r73, %ctaid.y;
	shl.b32 	%r6, %r73, 5;
	mov.u32 	%r74, %ctaid.x;
	shl.b32 	%r7, %r74, 6;
	setp.ge.s32 	%p1, %r6, %r64;
	setp.ge.s32 	%p2, %r7, %r62;
	or.pred  	%p3, %p1, %p2;
	@%p3 bra 	$L__BB0_30;
	mov.f32 	%f1, 0f00000000;
	// begin inline asm
	{  cvt.rn.f16.f32 %rs1, %f1;}

	// end inline asm
	mov.b32 	%r280, {%rs1, %rs1};
	cvt.s64.s32 	%rd3, %r1;
	add.s32 	%r75, %r63, 62;
	setp.lt.u32 	%p4, %r75, 63;
	mov.u32 	%r279, %r280;
	mov.u32 	%r278, %r280;
	mov.u32 	%r277, %r280;
	@%p4 bra 	$L__BB0_29;
	shl.b32 	%r76, %r5, 4;
	shr.u32 	%r77, %r3, 1;
	and.b32  	%r78, %r77, 15;
	or.b32  	%r79, %r76, %r78;
	shl.b32 	%r80, %r79, 6;
	mov.u32 	%r81, _ZZ20sgemm_warp_tensor_opiiiPvS_S_E6smem_a;
	add.s32 	%r82, %r81, %r80;
	shl.b32 	%r83, %r4, 4;
	shl.b32 	%r84, %r3, 3;
	and.b32  	%r85, %r84, 8;
	or.b32  	%r86, %r83, %r85;
	shl.b32 	%r87, %r86, 1;
	add.s32 	%r9, %r82, %r87;
	mul.lo.s32 	%r88, %r63, %r6;
	cvt.s64.s32 	%rd4, %r88;
	mul.lo.s32 	%r89, %r76, %r63;
	cvt.s64.s32 	%rd5, %r89;
	mul.lo.s32 	%r90, %r63, %r78;
	cvt.s64.s32 	%rd6, %r90;
	cvt.u64.u32 	%rd7, %r86;
	or.b32  	%r91, %r83, %r78;
	shl.b32 	%r92, %r91, 6;
	mov.u32 	%r93, _ZZ20sgemm_warp_tensor_opiiiPvS_S_E6smem_b;
	add.s32 	%r94, %r93, %r92;
	or.b32  	%r95, %r76, %r85;
	shl.b32 	%r96, %r95, 1;
	add.s32 	%r10, %r94, %r96;
	mul.lo.s32 	%r97, %r63, %r7;
	cvt.s64.s32 	%rd8, %r97;
	mul.lo.s32 	%r98, %r83, %r63;
	cvt.s64.s32 	%rd9, %r98;
	cvt.u64.u32 	%rd10, %r95;
	add.s32 	%r99, %r1, 30;
	setp.gt.u32 	%p5, %r99, 30;
	@%p5 bra 	$L__BB0_17;
	max.u64 	%rd11, %rd3, 1;
	and.b64  	%rd92, %rd11, 3;
	setp.lt.u32 	%p13, %r1, 4;
	mov.b64 	%rd91, 0;
	@%p13 bra 	$L__BB0_11;
	and.b64  	%rd91, %rd11, -4;
	add.s64 	%rd56, %rd8, %rd9;
	add.s64 	%rd57, %rd56, %rd6;
	add.s64 	%rd58, %rd57, %rd10;
	shl.b64 	%rd59, %rd58, 1;
	add.s64 	%rd60, %rd59, %rd1;
	add.s64 	%rd89, %rd60, -64;
	add.s64 	%rd61, %rd4, %rd5;
	add.s64 	%rd62, %rd61, %rd6;
	add.s64 	%rd63, %rd62, %rd7;
	shl.b64 	%rd64, %rd63, 1;
	add.s64 	%rd65, %rd64, %rd2;
	add.s64 	%rd88, %rd65, 128;
	mov.u64 	%rd90, %rd91;
$L__BB0_5:
	.pragma "nounroll";
	setp.gt.u32 	%p14, %r4, 1;
	@%p14 bra 	$L__BB0_7;
	ld.global.nc.v4.f32 	{%f10, %f11, %f12, %f13}, [%rd88];
	st.shared.v4.f32 	[%r9], {%f10, %f11, %f12, %f13};
$L__BB0_7:
	setp.gt.u32 	%p15, %r4, 1;
	@%p15 bra 	$L__BB0_9;
	ld.global.nc.v4.f32 	{%f14, %f15, %f16, %f17}, [%rd88+64];
	st.shared.v4.f32 	[%r9], {%f14, %f15, %f16, %f17};
$L__BB0_9:
	add.s64 	%rd90, %rd90, -4;
	add.s64 	%rd89, %rd89, 256;
	add.s64 	%rd88, %rd88, 256;
	setp.ne.s64 	%p16, %rd90, 0;
	@%p16 bra 	$L__BB0_5;
	ld.global.nc.v4.f32 	{%f18, %f19, %f20, %f21}, [%rd89];
	st.shared.v4.f32 	[%r10], {%f18, %f19, %f20, %f21};
$L__BB0_11:
	setp.eq.s64 	%p17, %rd92, 0;
	mov.u32 	%r279, %r280;
	mov.u32 	%r278, %r280;
	mov.u32 	%r277, %r280;
	@%p17 bra 	$L__BB0_29;
	shl.b64 	%rd66, %rd91, 5;
	add.s64 	%rd67, %rd66, %rd8;
	add.s64 	%rd68, %rd67, %rd9;
	add.s64 	%rd69, %rd68, %rd6;
	add.s64 	%rd70, %rd69, %rd10;
	shl.b64 	%rd71, %rd70, 1;
	add.s64 	%rd72, %rd71, %rd1;
	add.s64 	%rd94, %rd72, -64;
	add.s64 	%rd73, %rd66, %rd4;
	add.s64 	%rd74, %rd73, %rd5;
	add.s64 	%rd75, %rd74, %rd6;
	add.s64 	%rd76, %rd75, %rd7;
	shl.b64 	%rd77, %rd76, 1;
	add.s64 	%rd93, %rd2, %rd77;
$L__BB0_13:
	.pragma "nounroll";
	setp.gt.u32 	%p18, %r4, 1;
	@%p18 bra 	$L__BB0_15;
	ld.global.nc.v4.f32 	{%f22, %f23, %f24, %f25}, [%rd93];
	st.shared.v4.f32 	[%r9], {%f22, %f23, %f24, %f25};
$L__BB0_15:
	add.s64 	%rd94, %rd94, 64;
	add.s64 	%rd93, %rd93, 64;
	add.s64 	%rd92, %rd92, -1;
	setp.eq.s64 	%p19, %rd92, 0;
	@%p19 bra 	$L__BB0_16;
	bra.uni 	$L__BB0_13;
$L__BB0_16:
	ld.global.nc.v4.f32 	{%f26, %f27, %f28, %f29}, [%rd94];
	st.shared.v4.f32 	[%r10], {%f26, %f27, %f28, %f29};
	mov.u32 	%r279, %r280;
	mov.u32 	%r278, %r280;
	mov.u32 	%r277, %r280;
	bra.uni 	$L__BB0_29;
$L__BB0_17:
	max.u32 	%r100, %r2, 1;
	and.b32  	%r101, %r100, -4;
	cvt.s64.s32 	%rd31, %r101;
	and.b32  	%r11, %r100, 3;
	add.s64 	%rd42, %rd10, %rd8;
	add.s64 	%rd43, %rd42, %rd9;
	add.s64 	%rd32, %rd43, %rd6;
	add.s64 	%rd44, %rd7, %rd4;
	add.s64 	%rd45, %rd44, %rd5;
	add.s64 	%rd33, %rd45, %rd6;
	mov.b64 	%rd95, 0;
	mov.u32 	%r279, %r280;
	mov.u32 	%r278, %r280;
	mov.u32 	%r277, %r280;
$L__BB0_18:
	setp.gt.u32 	%p6, %r4, 1;
	@%p6 bra 	$L__BB0_20;
	shl.b64 	%rd46, %rd95, 5;
	add.s64 	%rd47, %rd33, %rd46;
	shl.b64 	%rd48, %rd47, 1;
	add.s64 	%rd49, %rd2, %rd48;
	ld.global.nc.v4.f32 	{%f2, %f3, %f4, %f5}, [%rd49];
	st.shared.v4.f32 	[%r9], {%f2, %f3, %f4, %f5};
$L__BB0_20:
	setp.lt.u32 	%p7, %r2, 4;
	shl.b64 	%rd50, %rd95, 5;
	add.s64 	%rd51, %rd32, %rd50;
	shl.b64 	%rd52, %rd51, 1;
	add.s64 	%rd53, %rd1, %rd52;
	ld.global.nc.v4.f32 	{%f6, %f7, %f8, %f9}, [%rd53];
	st.shared.v4.f32 	[%r10], {%f6, %f7, %f8, %f9};
	mov.b32 	%r276, 0;
	@%p7 bra 	$L__BB0_24;
	shl.b32 	%r104, %r4, 10;
	mov.u32 	%r105, _ZZ20sgemm_warp_tensor_opiiiPvS_S_E6smem_b;
	add.s32 	%r106, %r104, %r105;
	add.s32 	%r263, %r106, 64;
	shl.b32 	%r107, %r5, 10;
	mov.u32 	%r108, _ZZ20sgemm_warp_tensor_opiiiPvS_S_E6smem_a;
	add.s32 	%r262, %r108, %r107;
	mov.u64 	%rd96, %rd31;
$L__BB0_22:
	mov.b32 	%r109, 32;
	wmma.load.a.sync.aligned.row.m16n16k16.shared.f16 	{%r110, %r111, %r112, %r113, %r114, %r115, %r116, %r117}, [%r262], %r109;
	add.s32 	%r118, %r263, -64;
	wmma.load.b.sync.aligned.col.m16n16k16.shared.f16 	{%r119, %r120, %r121, %r122, %r123, %r124, %r125, %r126}, [%r118], %r109;
	wmma.mma.sync.aligned.row.col.m16n16k16.f16.f16 {%r127, %r128, %r129, %r130}, {%r110, %r111, %r112, %r113, %r114, %r115, %r116, %r117}, {%r119, %r120, %r121, %r122, %r123, %r124, %r125, %r126}, {%r277, %r278, %r279, %r280};
	add.s32 	%r131, %r262, 32;
	wmma.load.a.sync.aligned.row.m16n16k16.shared.f16 	{%r132, %r133, %r134, %r135, %r136, %r137, %r138, %r139}, [%r131], %r109;
	add.s32 	%r140, %r263, -32;
	wmma.load.b.sync.aligned.col.m16n16k16.shared.f16 	{%r141, %r142, %r143, %r144, %r145, %r146, %r147, %r148}, [%r140], %r109;
	wmma.mma.sync.aligned.row.col.m16n16k16.f16.f16 {%r149, %r150, %r151, %r152}, {%r132, %r133, %r134, %r135, %r136, %r137, %r138, %r139}, {%r141, %r142, %r143, %r144, %r145, %r146, %r147, %r148}, {%r127, %r128, %r129, %r130};
	add.s32 	%r153, %r262, 64;
	wmma.load.a.sync.aligned.row.m16n16k16.shared.f16 	{%r154, %r155, %r156, %r157, %r158, %r159, %r160, %r161}, [%r153], %r109;
	wmma.load.b.sync.aligned.col.m16n16k16.shared.f16 	{%r162, %r163, %r164, %r165, %r166, %r167, %r168, %r169}, [%r263], %r109;
	wmma.mma.sync.aligned.row.col.m16n16k16.f16.f16 {%r170, %r171, %r172, %r173}, {%r154, %r155, %r156, %r157, %r158, %r159, %r160, %r161}, {%r162, %r163, %r164, %r165, %r166, %r167, %r168, %r169}, {%r149, %r150, %r151, %r152};
	add.s32 	%r174, %r262, 96;
	wmma.load.a.sync.aligned.row.m16n16k16.shared.f16 	{%r175, %r176, %r177, %r178, %r179, %r180, %r181, %r182}, [%r174], %r109;
	add.s32 	%r183, %r263, 32;
	wmma.load.b.sync.aligned.col.m16n16k16.shared.f16 	{%r184, %r185, %r186, %r187, %r188, %r189, %r190, %r191}, [%r183], %r109;
	wmma.mma.sync.aligned.row.col.m16n16k16.f16.f16 {%r277, %r278, %r279, %r280}, {%r175, %r176, %r177, %r178, %r179, %r180, %r181, %r182}, {%r184, %r185, %r186, %r187, %r188, %r189, %r190, %r191}, {%r170, %r171, %r172, %r173};
	add.s64 	%rd96, %rd96, -4;
	add.s32 	%r263, %r263, 128;
	add.s32 	%r262, %r262, 128;
	setp.ne.s64 	%p8, %rd96, 0;
	@%p8 bra 	$L__BB0_22;
	cvt.u32.u64 	%r192, %rd31;
	shl.b32 	%r276, %r192, 5;
$L__BB0_24:
	setp.eq.s32 	%p9, %r11, 0;
	@%p9 bra 	$L__BB0_28;
	setp.eq.s32 	%p10, %r11, 1;
	shl.b32 	%r193, %r5, 10;
	add.s32 	%r194, %r193, %r276;
	mov.u32 	%r195, _ZZ20sgemm_warp_tensor_opiiiPvS_S_E6smem_a;
	add.s32 	%r40, %r195, %r194;
	mov.b32 	%r196, 32;
	wmma.load.a.sync.aligned.row.m16n16k16.shared.f16 	{%r197, %r198, %r199, %r200, %r201, %r202, %r203, %r204}, [%r40], %r196;
	shl.b32 	%r205, %r4, 10;
	add.s32 	%r206, %r205, %r276;
	mov.u32 	%r207, _ZZ20sgemm_warp_tensor_opiiiPvS_S_E6smem_b;
	add.s32 	%r41, %r207, %r206;
	wmma.load.b.sync.aligned.col.m16n16k16.shared.f16 	{%r208, %r209, %r210, %r211, %r212, %r213, %r214, %r215}, [%r41], %r196;
	wmma.mma.sync.aligned.row.col.m16n16k16.f16.f16 {%r277, %r278, %r279, %r280}, {%r197, %r198, %r199, %r200, %r201, %r202, %r203, %r204}, {%r208, %r209, %r210, %r211, %r212, %r213, %r214, %r215}, {%r277, %r278, %r279, %r280};
	@%p10 bra 	$L__BB0_28;
	setp.eq.s32 	%p11, %r11, 2;
	add.s32 	%r216, %r40, 32;
	mov.b32 	%r217, 32;
	wmma.load.a.sync.aligned.row.m16n16k16.shared.f16 	{%r218, %r219, %r220, %r221, %r222, %r223, %r224, %r225}, [%r216], %r217;
	add.s32 	%r226, %r41, 32;
	wmma.load.b.sync.aligned.col.m16n16k16.shared.f16 	{%r227, %r228, %r229, %r230, %r231, %r232, %r233, %r234}, [%r226], %r217;
	wmma.mma.sync.aligned.row.col.m16n16k16.f16.f16 {%r277, %r278, %r279, %r280}, {%r218, %r219, %r220, %r221, %r222, %r223, %r224, %r225}, {%r227, %r228, %r229, %r230, %r231, %r232, %r233, %r234}, {%r277, %r278, %r279, %r280};
	@%p11 bra 	$L__BB0_28;
	add.s32 	%r235, %r40, 64;
	mov.b32 	%r236, 32;
	wmma.load.a.sync.aligned.row.m16n16k16.shared.f16 	{%r237, %r238, %r239, %r240, %r241, %r242, %r243, %r244}, [%r235], %r236;
	add.s32 	%r245, %r41, 64;
	wmma.load.b.sync.aligned.col.m16n16k16.shared.f16 	{%r246, %r247, %r248, %r249, %r250, %r251, %r252, %r253}, [%r245], %r236;
	wmma.mma.sync.aligned.row.col.m16n16k16.f16.f16 {%r277, %r278, %r279, %r280}, {%r237, %r238, %r239, %r240, %r241, %r242, %r243, %r244}, {%r246, %r247, %r248, %r249, %r250, %r251, %r252, %r253}, {%r277, %r278, %r279, %r280};
$L__BB0_28:
	add.s64 	%rd95, %rd95, 1;
	cvt.s64.s32 	%rd54, %r1;
	setp.eq.s64 	%p12, %rd95, %rd54;
	@%p12 bra 	$L__BB0_29;
	bra.uni 	$L__BB0_18;
$L__BB0_29:
	mul.lo.s32 	%r254, %r5, %r62;
	shl.b32 	%r255, %r254, 4;
	cvt.s64.s32 	%rd78, %r255;
	mul.lo.s32 	%r256, %r62, %r6;
	cvt.s64.s32 	%rd79, %r256;
	shl.b32 	%r257, %r4, 4;
	cvt.u64.u32 	%rd80, %r257;
	cvt.s64.s32 	%rd81, %r7;
	add.s64 	%rd82, %rd80, %rd81;
	add.s64 	%rd83, %rd82, %rd79;
	add.s64 	%rd84, %rd83, %rd78;
	cvta.to.global.u64 	%rd85, %rd38;
	shl.b64 	%rd86, %rd84, 1;
	add.s64 	%rd87, %rd85, %rd86;
	wmma.store.d.sync.aligned.row.m16n16k16.global.f16 	[%rd87], {%r277, %r278, %r279, %r280}, %r62;
$L__BB0_30:
	ret;

}


// ===== COMPILED SASS (sm_100) =====

	.target	sm_100

	.elftype	@"ET_EXEC"


//--------------------- .note.nv.tkinfo           --------------------------
	.section	.note.nv.tkinfo,"",@"SHT_NOTE"
	.sectionflags	@"SHF_NOTE_NV_TKINFO"
	.tkinfo
        /*0018*/ 	.word	0x00000002
        /*0030*/ 	.string	""
        /*0030*/ 	.string	"ptxas"
        /*0030*/ 	.string	"Cuda compilation tools, release 13.0, V13.0.88"
        /*0030*/ 	.string	"Build cuda_13.0.r13.0/compiler.36424714_0"
        /*0030*/ 	.string	"-arch sm_100 -m 64 "



//--------------------- .note.nv.cuinfo           --------------------------
	.section	.note.nv.cuinfo,"",@"SHT_NOTE"
	.sectionflags	@"SHF_NOTE_NV_CUINFO"
        /*0018*/ 	.short	0x0002
        /*001a*/ 	.short	0x0064
        /*001c*/ 	.short	0x0082
	.zero		2


//--------------------- .nv.info                  --------------------------
	.section	.nv.info,"",@"SHT_CUDA_INFO"
	.align	4


	//----- nvinfo : EIATTR_REGCOUNT
	.align		4
        /*0000*/ 	.byte	0x04, 0x2f
        /*0002*/ 	.short	(.L_1 - .L_0)
	.align		4
.L_0:
        /*0004*/ 	.word	index@(_Z20sgemm_warp_tensor_opiiiPvS_S_)
        /*0008*/ 	.word	0x00000020


	//----- nvinfo : EIATTR_FRAME_SIZE
	.align		4
.L_1:
        /*000c*/ 	.byte	0x04, 0x11
        /*000e*/ 	.short	(.L_3 - .L_2)
	.align		4
.L_2:
        /*0010*/ 	.word	index@(_Z20sgemm_warp_tensor_opiiiPvS_S_)
        /*0014*/ 	.word	0x00000000


	//----- nvinfo : EIATTR_MIN_STACK_SIZE
	.align		4
.L_3:
        /*0018*/ 	.byte	0x04, 0x12
        /*001a*/ 	.short	(.L_5 - .L_4)
	.align		4
.L_4:
        /*001c*/ 	.word	index@(_Z20sgemm_warp_tensor_opiiiPvS_S_)
        /*0020*/ 	.word	0x00000000
.L_5:


//--------------------- .nv.compat                --------------------------
	.section	.nv.compat,"",@"SHT_CUDA_COMPAT_INFO"
	.align	4
        /*0000*/ 	.byte	0x02, 0x09, 0x00, 0x00, 0x02, 0x02, 0x01, 0x00, 0x02, 0x05, 0x05, 0x00, 0x03, 0x07, 0x01, 0x01
        /*0010*/ 	.byte	0x02, 0x03, 0x00, 0x00, 0x02, 0x06, 0x01, 0x00, 0x04, 0x0b, 0x08, 0x00, 0x09, 0x00, 0x00, 0x00
        /*0020*/ 	.byte	0x00, 0x00, 0x00, 0x00


//--------------------- .nv.info._Z20sgemm_warp_tensor_opiiiPvS_S_ --------------------------
	.section	.nv.info._Z20sgemm_warp_tensor_opiiiPvS_S_,"",@"SHT_CUDA_INFO"
	.sectionflags	@""
	.align	4


	//----- nvinfo : EIATTR_CUDA_API_VERSION
	.align		4
        /*0000*/ 	.byte	0x04, 0x37
        /*0002*/ 	.short	(.L_7 - .L_6)
.L_6:
        /*0004*/ 	.word	0x00000082


	//----- nvinfo : EIATTR_KPARAM_INFO
	.align		4
.L_7:
        /*0008*/ 	.byte	0x04, 0x17
        /*000a*/ 	.short	(.L_9 - .L_8)
.L_8:
        /*000c*/ 	.word	0x00000000
        /*0010*/ 	.short	0x0005
        /*0012*/ 	.short	0x0020
        /*0014*/ 	.byte	0x00, 0xf5, 0x21, 0x00


	//----- nvinfo : EIATTR_KPARAM_INFO
	.align		4
.L_9:
        /*0018*/ 	.byte	0x04, 0x17
        /*001a*/ 	.short	(.L_11 - .L_10)
.L_10:
        /*001c*/ 	.word	0x00000000
        /*0020*/ 	.short	0x0004
        /*0022*/ 	.short	0x0018
        /*0024*/ 	.byte	0x00, 0xf5, 0x21, 0x00


	//----- nvinfo : EIATTR_KPARAM_INFO
	.align		4
.L_11:
        /*0028*/ 	.byte	0x04, 0x17
        /*002a*/ 	.short	(.L_13 - .L_12)
.L_12:
        /*002c*/ 	.word	0x00000000
        /*0030*/ 	.short	0x0003
        /*0032*/ 	.short	0x0010
        /*0034*/ 	.byte	0x00, 0xf5, 0x21, 0x00


	//----- nvinfo : EIATTR_KPARAM_INFO
	.align		4
.L_13:
        /*0038*/ 	.byte	0x04, 0x17
        /*003a*/ 	.short	(.L_15 - .L_14)
.L_14:
        /*003c*/ 	.word	0x00000000
        /*0040*/ 	.short	0x0002
        /*0042*/ 	.short	0x0008
        /*0044*/ 	.byte	0x00, 0xf0, 0x11, 0x00


	//----- nvinfo : EIATTR_KPARAM_INFO
	.align		4
.L_15:
        /*0048*/ 	.byte	0x04, 0x17
        /*004a*/ 	.short	(.L_17 - .L_16)
.L_16:
        /*004c*/ 	.word	0x00000000
        /*0050*/ 	.short	0x0001
        /*0052*/ 	.short	0x0004
        /*0054*/ 	.byte	0x00, 0xf0, 0x11, 0x00


	//----- nvinfo : EIATTR_KPARAM_INFO
	.align		4
.L_17:
        /*0058*/ 	.byte	0x04, 0x17
        /*005a*/ 	.short	(.L_19 - .L_18)
.L_18:
        /*005c*/ 	.word	0x00000000
        /*0060*/ 	.short	0x0000
        /*0062*/ 	.short	0x0000
        /*0064*/ 	.byte	0x00, 0xf0, 0x11, 0x00


	//----- nvinfo : EIATTR_SPARSE_MMA_MASK
	.align		4
.L_19:
        /*0068*/ 	.byte	0x03, 0x50
        /*006a*/ 	.short	0x0000


	//----- nvinfo : EIATTR_WMMA_USED
	.align		4
        /*006c*/ 	.byte	0x01, 0x2b
	.zero		2


	//----- nvinfo : EIATTR_MAXREG_COUNT
	.align		4
        /*0070*/ 	.byte	0x03, 0x1b
        /*0072*/ 	.short	0x00ff


	//----- nvinfo : EIATTR_MERCURY_ISA_VERSION
	.align		4
        /*0074*/ 	.byte	0x03, 0x5f
        /*0076*/ 	.short	0x0101


	//----- nvinfo : EIATTR_VRC_CTA_INIT_COUNT
	.align		4
        /*0078*/ 	.byte	0x02, 0x4a
	.zero		1
	.zero		1


	//----- nvinfo : EIATTR_EXIT_INSTR_OFFSETS
	.align		4
        /*007c*/ 	.byte	0x04, 0x1c
        /*007e*/ 	.short	(.L_21 - .L_20)


	//   ....[0]....
.L_20:
        /*0080*/ 	.word	0x00000090


	//   ....[1]....
        /*0084*/ 	.word	0x00001890


	//----- nvinfo : EIATTR_CBANK_PARAM_SIZE
	.align		4
.L_21:
        /*0088*/ 	.byte	0x03, 0x19
        /*008a*/ 	.short	0x0028


	//----- nvinfo : EIATTR_PARAM_CBANK
	.align		4
        /*008c*/ 	.byte	0x04, 0x0a
        /*008e*/ 	.short	(.L_23 - .L_22)
	.align		4
.L_22:
        /*0090*/ 	.word	index@(.nv.constant0._Z20sgemm_warp_tensor_opiiiPvS_S_)
        /*0094*/ 	.short	0x0380
        /*0096*/ 	.short	0x0028


	//----- nvinfo : EIATTR_SW_WAR
	.align		4
.L_23:
        /*0098*/ 	.byte	0x04, 0x36
        /*009a*/ 	.short	(.L_25 - .L_24)
.L_24:
        /*009c*/ 	.word	0x00000008
.L_25:


//--------------------- .nv.callgraph             --------------------------
	.section	.nv.callgraph,"",@"SHT_CUDA_CALLGRAPH"
	.align	4
	.sectionentsize	8
	.align		4
        /*0000*/ 	.word	0x00000000
	.align		4
        /*0004*/ 	.word	0xffffffff
	.align		4
        /*0008*/ 	.word	0x00000000
	.align		4
        /*000c*/ 	.word	0xfffffffe
	.align		4
        /*0010*/ 	.word	0x00000000
	.align		4
        /*0014*/ 	.word	0xfffffffd
	.align		4
        /*0018*/ 	.word	0x00000000
	.align		4
        /*001c*/ 	.word	0xfffffffc


//--------------------- .text._Z20sgemm_warp_tensor_opiiiPvS_S_ --------------------------
	.section	.text._Z20sgemm_warp_tensor_opiiiPvS_S_,"ax",@progbits
	.align	128
        .global         _Z20sgemm_warp_tensor_opiiiPvS_S_
        .type           _Z20sgemm_warp_tensor_opiiiPvS_S_,@function
        .size           _Z20sgemm_warp_tensor_opiiiPvS_S_,(.L_x_14 - _Z20sgemm_warp_tensor_opiiiPvS_S_)
        .other          _Z20sgemm_warp_tensor_opiiiPvS_S_,@"STO_CUDA_ENTRY STV_DEFAULT"
_Z20sgemm_warp_tensor_opiiiPvS_S_:
.text._Z20sgemm_warp_tensor_opiiiPvS_S_:
[----:B------:R-:W-:Y:S08]  /*0000*/  LDC R1, c[0x0][0x37c] ;  /* 0x0000df00ff017b82 */ /* 0x000ff00000000800 */
[----:B------:R-:W0:Y:S01]  /*0010*/  S2UR UR7, SR_CTAID.X ;  /* 0x00000000000779c3 */ /* 0x000e220000002500 */
[----:B------:R-:W1:Y:S07]  /*0020*/  LDCU UR13, c[0x0][0x388] ;  /* 0x00007100ff0d77ac */ /* 0x000e6e0008000800 */
[----:B------:R-:W2:Y:S08]  /*0030*/  S2UR UR6, SR_CTAID.Y ;  /* 0x00000000000679c3 */ /* 0x000eb00000002600 */
[----:B------:R-:W3:Y:S01]  /*0040*/  LDC.64 R2, c[0x0][0x380] ;  /* 0x0000e000ff027b82 */ /* 0x000ee20000000a00 */
[----:B0-----:R-:W-:-:S02]  /*0050*/  USHF.L.U32 UR7, UR7, 0x6, URZ ;  /* 0x0000000607077899 */ /* 0x001fc400080006ff */
[----:B--2---:R-:W-:-:S04]  /*0060*/  USHF.L.U32 UR6, UR6, 0x5, URZ ;  /* 0x0000000506067899 */ /* 0x004fc800080006ff */
[----:B---3--:R-:W-:-:S04]  /*0070*/  ISETP.LE.AND P0, PT, R3, UR7, PT ;  /* 0x0000000703007c0c */ /* 0x008fc8000bf03270 */
[----:B------:R-:W-:-:S13]  /*0080*/  ISETP.LE.OR P0, PT, R2, UR6, P0 ;  /* 0x0000000602007c0c */ /* 0x000fda0008703670 */
[----:B-1----:R-:W-:Y:S05]  /*0090*/  @P0 EXIT ;  /* 0x000000000000094d */ /* 0x002fea0003800000 */
[----:B------:R-:W0:Y:S01]  /*00a0*/  S2R R2, SR_TID.X ;  /* 0x0000000000027919 */ /* 0x000e220000002100 */
[----:B------:R-:W-:Y:S01]  /*00b0*/  UIADD3 UR4, UPT, UPT, UR13, 0x1f, URZ ;  /* 0x0000001f0d047890 */ /* 0x000fe2000fffe0ff */
[----:B------:R-:W-:Y:S02]  /*00c0*/  CS2R R4, SRZ ;  /* 0x0000000000047805 */ /* 0x000fe4000001ff00 */
[----:B------:R-:W-:Y:S01]  /*00d0*/  CS2R R6, SRZ ;  /* 0x0000000000067805 */ /* 0x000fe2000001ff00 */
[----:B------:R-:W1:Y:S01]  /*00e0*/  LDCU.64 UR14, c[0x0][0x358] ;  /* 0x00006b00ff0e77ac */ /* 0x000e620008000a00 */
[----:B------:R-:W-:-:S04]  /*00f0*/  USHF.R.S32.HI UR5, URZ, 0x1f, UR4 ;  /* 0x0000001fff057899 */ /* 0x000fc80008011404 */
[----:B------:R-:W-:Y:S02]  /*0100*/  ULEA.HI UR5, UR5, UR4, URZ, 0x5 ;  /* 0x0000000405057291 */ /* 0x000fe4000f8f28ff */
[----:B------:R-:W-:Y:S02]  /*0110*/  UIADD3 UR4, UPT, UPT, UR13, 0x3e, URZ ;  /* 0x0000003e0d047890 */ /* 0x000fe4000fffe0ff */
[----:B------:R-:W-:Y:S02]  /*0120*/  USHF.R.S32.HI UR5, URZ, 0x5, UR5 ;  /* 0x00000005ff057899 */ /* 0x000fe40008011405 */
[----:B------:R-:W-:Y:S01]  /*0130*/  UISETP.GE.U32.AND UP0, UPT, UR4, 0x3f, UPT ;  /* 0x0000003f0400788c */ /* 0x000fe2000bf06070 */
[--C-:B0-----:R-:W-:Y:S02]  /*0140*/  SHF.R.U32.HI R20, RZ, 0x5, R2.reuse ;  /* 0x00000005ff147819 */ /* 0x101fe40000011602 */
[----:B------:R-:W-:Y:S02]  /*0150*/  SHF.R.U32.HI R3, RZ, 0x7, R2 ;  /* 0x00000007ff037819 */ /* 0x000fe40000011602 */
[----:B------:R-:W-:-:S04]  /*0160*/  LOP3.LUT R20, R20, 0x3, RZ, 0xc0, !PT ;  /* 0x0000000314147812 */ /* 0x000fc800078ec0ff */
[----:B-1----:R-:W-:Y:S05]  /*0170*/  BRA.U !UP0, `(.L_x_0) ;  /* 0x0000001508587547 */ /* 0x002fea000b800000 */
[----:B------:R-:W0:Y:S01]  /*0180*/  S2UR UR8, SR_CgaCtaId ;  /* 0x00000000000879c3 */ /* 0x000e220000008800 */
[----:B------:R-:W-:Y:S01]  /*0190*/  SHF.R.U32.HI R0, RZ, 0x1, R2 ;  /* 0x00000001ff007819 */ /* 0x000fe20000011602 */
[----:B------:R-:W-:Y:S01]  /*01a0*/  IMAD.SHL.U32 R2, R2, 0x8, RZ ;  /* 0x0000000802027824 */ /* 0x000fe200078e00ff */
[----:B------:R-:W-:Y:S01]  /*01b0*/  UMOV UR4, 0x400 ;  /* 0x0000040000047882 */ /* 0x000fe20000000000 */
[----:B------:R-:W-:Y:S01]  /*01c0*/  UIADD3 UR10, UPT, UPT, UR5, 0x1e, URZ ;  /* 0x0000001e050a7890 */ /* 0x000fe2000fffe0ff */
[----:B------:R-:W-:Y:S01]  /*01d0*/  IMAD.SHL.U32 R17, R3, 0x10, RZ ;  /* 0x0000001003117824 */ /* 0x000fe200078e00ff */
[----:B------:R-:W-:Y:S01]  /*01e0*/  LOP3.LUT R0, R0, 0xf, RZ, 0xc0, !PT ;  /* 0x0000000f00007812 */ /* 0x000fe200078ec0ff */
[----:B------:R-:W-:Y:S01]  /*01f0*/  IMAD.SHL.U32 R7, R20, 0x10, RZ ;  /* 0x0000001014077824 */ /* 0x000fe200078e00ff */
[----:B------:R-:W-:Y:S01]  /*0200*/  LOP3.LUT R4, R2, 0x8, RZ, 0xc0, !PT ;  /* 0x0000000802047812 */ /* 0x000fe200078ec0ff */
[----:B------:R-:W-:Y:S01]  /*0210*/  UISETP.GT.U32.AND UP0, UPT, UR10, 0x1e, UPT ;  /* 0x0000001e0a00788c */ /* 0x000fe2000bf04070 */
[----:B------:R-:W-:Y:S01]  /*0220*/  LOP3.LUT R2, R17, R0, RZ, 0xfc, !PT ;  /* 0x0000000011027212 */ /* 0x000fe200078efcff */
[C---:B------:R-:W-:Y:S01]  /*0230*/  IMAD R16, R7.reuse, UR13, RZ ;  /* 0x0000000d07107c24 */ /* 0x040fe2000f8e02ff */
[C---:B------:R-:W-:Y:S01]  /*0240*/  LOP3.LUT R25, R7.reuse, R4, RZ, 0xfc, !PT ;  /* 0x0000000407197212 */ /* 0x040fe200078efcff */
[----:B------:R-:W-:Y:S01]  /*0250*/  IMAD R22, R0, UR13, RZ ;  /* 0x0000000d00167c24 */ /* 0x000fe2000f8e02ff */
[----:B------:R-:W-:Y:S01]  /*0260*/  LOP3.LUT R7, R7, R0, RZ, 0xfc, !PT ;  /* 0x0000000007077212 */ /* 0x000fe200078efcff */
[C---:B------:R-:W-:Y:S01]  /*0270*/  IMAD R19, R17.reuse, UR13, RZ ;  /* 0x0000000d11137c24 */ /* 0x040fe2000f8e02ff */
[----:B------:R-:W-:Y:S01]  /*0280*/  LOP3.LUT R17, R17, R4, RZ, 0xfc, !PT ;  /* 0x0000000411117212 */ /* 0x000fe200078efcff */
[----:B------:R-:W-:Y:S01]  /*0290*/  UIMAD UR11, UR6, UR13, URZ ;  /* 0x0000000d060b72a4 */ /* 0x000fe2000f8e02ff */
[----:B------:R-:W-:Y:S01]  /*02a0*/  SHF.R.S32.HI R18, RZ, 0x1f, R16 ;  /* 0x0000001fff127819 */ /* 0x000fe20000011410 */
[----:B------:R-:W-:Y:S01]  /*02b0*/  UIMAD UR12, UR7, UR13, URZ ;  /* 0x0000000d070c72a4 */ /* 0x000fe2000f8e02ff */
[----:B------:R-:W-:Y:S01]  /*02c0*/  SHF.R.S32.HI R24, RZ, 0x1f, R19 ;  /* 0x0000001fff187819 */ /* 0x000fe20000011413 */
[----:B------:R-:W-:Y:S01]  /*02d0*/  USHF.R.S32.HI UR16, URZ, 0x1f, UR11 ;  /* 0x0000001fff107899 */ /* 0x000fe2000801140b */
[----:B------:R-:W-:Y:S01]  /*02e0*/  SHF.R.S32.HI R21, RZ, 0x1f, R22 ;  /* 0x0000001fff157819 */ /* 0x000fe20000011416 */
[----:B------:R-:W-:-:S02]  /*02f0*/  USHF.R.S32.HI UR17, URZ, 0x1f, UR12 ;  /* 0x0000001fff117899 */ /* 0x000fc4000801140c */
[----:B0-----:R-:W-:Y:S02]  /*0300*/  ULEA UR9, UR8, UR4, 0x18 ;  /* 0x0000000408097291 */ /* 0x001fe4000f8ec0ff */
[----:B------:R-:W-:-:S04]  /*0310*/  UIADD3 UR4, UPT, UPT, UR4, 0x800, URZ ;  /* 0x0000080004047890 */ /* 0x000fc8000fffe0ff */
[----:B------:R-:W-:Y:S01]  /*0320*/  ULEA UR4, UR8, UR4, 0x18 ;  /* 0x0000000408047291 */ /* 0x000fe2000f8ec0ff */
[----:B------:R-:W-:-:S05]  /*0330*/  LEA R0, R2, UR9, 0x6 ;  /* 0x0000000902007c11 */ /* 0x000fca000f8e30ff */
[----:B------:R-:W-:Y:S01]  /*0340*/  LEA R2, R7, UR4, 0x6 ;  /* 0x0000000407027c11 */ /* 0x000fe2000f8e30ff */
[----:B------:R-:W-:-:S04]  /*0350*/  IMAD R0, R25, 0x2, R0 ;  /* 0x0000000219007824 */ /* 0x000fc800078e0200 */
[----:B------:R-:W-:Y:S01]  /*0360*/  IMAD R2, R17, 0x2, R2 ;  /* 0x0000000211027824 */ /* 0x000fe200078e0202 */
[----:B------:R-:W-:Y:S06]  /*0370*/  BRA.U UP0, `(.L_x_1) ;  /* 0x0000000900747547 */ /* 0x000fec000b800000 */
[----:B------:R-:W-:Y:S01]  /*0380*/  USHF.R.S32.HI UR4, URZ, 0x1f, UR5 ;  /* 0x0000001fff047899 */ /* 0x000fe20008011405 */
[----:B------:R-:W-:Y:S01]  /*0390*/  IMAD.MOV.U32 R23, RZ, RZ, RZ ;  /* 0x000000ffff177224 */ /* 0x000fe200078e00ff */
[----:B------:R-:W-:Y:S01]  /*03a0*/  UISETP.GT.U32.AND UP0, UPT, UR5, 0x1, UPT ;  /* 0x000000010500788c */ /* 0x000fe2000bf04070 */
[----:B------:R-:W-:-:S03]  /*03b0*/  IMAD.MOV.U32 R26, RZ, RZ, RZ ;  /* 0x000000ffff1a7224 */ /* 0x000fc600078e00ff */
[----:B------:R-:W-:-:S04]  /*03c0*/  UISETP.GT.U32.AND.EX UP0, UPT, UR4, URZ, UPT, UP0 ;  /* 0x000000ff0400728c */ /* 0x000fc8000bf04100 */
[----:B------:R-:W-:Y:S02]  /*03d0*/  USEL UR9, UR5, 0x1, UP0 ;  /* 0x0000000105097887 */ /* 0x000fe40008000000 */
[----:B------:R-:W-:Y:S02]  /*03e0*/  USEL UR10, UR4, URZ, UP0 ;  /* 0x000000ff040a7287 */ /* 0x000fe40008000000 */
[----:B------:R-:W-:Y:S02]  /*03f0*/  UISETP.GE.U32.AND UP0, UPT, UR5, 0x4, UPT ;  /* 0x000000040500788c */ /* 0x000fe4000bf06070 */
[----:B------:R-:W-:-:S07]  /*0400*/  ULOP3.LUT UR8, UR9, 0x3, URZ, 0xc0, !UPT ;  /* 0x0000000309087892 */ /* 0x000fce000f8ec0ff */
[----:B------:R-:W-:Y:S05]  /*0410*/  BRA.U !UP0, `(.L_x_2) ;  /* 0x0000000108ac7547 */ /* 0x000fea000b800000 */
[----:B------:R-:W0:Y:S01]  /*0420*/  LDCU.128 UR20, c[0x0][0x390] ;  /* 0x00007200ff1477ac */ /* 0x000e220008000c00 */
[C---:B------:R-:W-:Y:S01]  /*0430*/  IADD3 R6, P1, P6, R22.reuse, UR12, R16 ;  /* 0x0000000c16067c10 */ /* 0x040fe2000fe3e010 */
[----:B------:R-:W-:Y:S01]  /*0440*/  IMAD.U32 R26, RZ, RZ, UR10 ;  /* 0x0000000aff1a7e24 */ /* 0x000fe2000f8e00ff */
[----:B------:R-:W-:Y:S01]  /*0450*/  IADD3 R4, P4, P5, R22, UR11, R19 ;  /* 0x0000000b16047c10 */ /* 0x000fe2000fd9e013 */
[----:B------:R-:W-:Y:S01]  /*0460*/  ULOP3.LUT UR4, UR9, 0xfffffffc, URZ, 0xc0, !UPT ;  /* 0xfffffffc09047892 */ /* 0x000fe2000f8ec0ff */
[----:B------:R-:W-:Y:S01]  /*0470*/  IADD3 R27, P2, PT, R17, R6, RZ ;  /* 0x00000006111b7210 */ /* 0x000fe20007f5e0ff */
[----:B------:R-:W-:Y:S01]  /*0480*/  UMOV UR5, UR10 ;  /* 0x0000000a00057c82 */ /* 0x000fe20008000000 */
[----:B------:R-:W-:Y:S02]  /*0490*/  IADD3 R29, P3, PT, R25, R4, RZ ;  /* 0x00000004191d7210 */ /* 0x000fe40007f7e0ff */
[C---:B------:R-:W-:Y:S01]  /*04a0*/  IADD3.X R6, PT, PT, R21.reuse, UR16, R24, P4, P5 ;  /* 0x0000001015067c10 */ /* 0x040fe2000a7ea418 */
[----:B------:R-:W-:Y:S01]  /*04b0*/  IMAD.U32 R23, RZ, RZ, UR4 ;  /* 0x00000004ff177e24 */ /* 0x000fe2000f8e00ff */
[----:B------:R-:W-:-:S02]  /*04c0*/  IADD3.X R8, PT, PT, R21, UR17, R18, P1, P6 ;  /* 0x0000001115087c10 */ /* 0x000fc40008fec412 */
[C---:B------:R-:W-:Y:S01]  /*04d0*/  ISETP.GT.U32.AND P0, PT, R20.reuse, 0x1, PT ;  /* 0x000000011400780c */ /* 0x040fe20003f04070 */
[----:B------:R-:W-:Y:S01]  /*04e0*/  IMAD.X R6, RZ, RZ, R6, P3 ;  /* 0x000000ffff067224 */ /* 0x000fe200018e0606 */
[----:B------:R-:W-:Y:S01]  /*04f0*/  ISETP.GT.U32.AND P1, PT, R20, 0x1, PT ;  /* 0x000000011400780c */ /* 0x000fe20003f24070 */
[----:B------:R-:W-:Y:S01]  /*0500*/  IMAD.X R8, RZ, RZ, R8, P2 ;  /* 0x000000ffff087224 */ /* 0x000fe200010e0608 */
[----:B0-----:R-:W-:Y:S02]  /*0510*/  LEA R28, P4, R29, UR20, 0x1 ;  /* 0x000000141d1c7c11 */ /* 0x001fe4000f8808ff */
[----:B------:R-:W-:Y:S02]  /*0520*/  LEA R4, P5, R27, UR22, 0x1 ;  /* 0x000000161b047c11 */ /* 0x000fe4000f8a08ff */
[----:B------:R-:W-:Y:S02]  /*0530*/  IADD3 R28, P3, PT, R28, 0x80, RZ ;  /* 0x000000801c1c7810 */ /* 0x000fe40007f7e0ff */
[----:B------:R-:W-:-:S02]  /*0540*/  LEA.HI.X R29, R29, UR21, R6, 0x1, P4 ;  /* 0x000000151d1d7c11 */ /* 0x000fc4000a0f0c06 */
[----:B------:R-:W-:Y:S02]  /*0550*/  IADD3 R4, P2, PT, R4, -0x40, RZ ;  /* 0xffffffc004047810 */ /* 0x000fe40007f5e0ff */
[----:B------:R-:W-:Y:S01]  /*0560*/  LEA.HI.X R27, R27, UR23, R8, 0x1, P5 ;  /* 0x000000171b1b7c11 */ /* 0x000fe2000a8f0c08 */
[----:B------:R-:W-:-:S03]  /*0570*/  IMAD.X R29, RZ, RZ, R29, P3 ;  /* 0x000000ffff1d7224 */ /* 0x000fc600018e061d */
[----:B------:R-:W-:-:S07]  /*0580*/  IADD3.X R27, PT, PT, R27, -0x1, RZ, P2, !PT ;  /* 0xffffffff1b1b7810 */ /* 0x000fce00017fe4ff */
.L_x_3:
[----:B------:R-:W-:Y:S02]  /*0590*/  IMAD.MOV.U32 R6, RZ, RZ, R28 ;  /* 0x000000ffff067224 */ /* 0x000fe400078e001c */
[----:B------:R-:W-:-:S05]  /*05a0*/  IMAD.MOV.U32 R7, RZ, RZ, R29 ;  /* 0x000000ffff077224 */ /* 0x000fca00078e001d */
[----:B0-----:R-:W2:Y:S04]  /*05b0*/  @!P0 LDG.E.128.CONSTANT R8, desc[UR14][R6.64] ;  /* 0x0000000e06088981 */ /* 0x001ea8000c1e9d00 */
[----:B--2---:R0:W-:Y:S01]  /*05c0*/  @!P0 STS.128 [R0], R8 ;  /* 0x0000000800008388 */ /* 0x0041e20000000c00 */
[----:B------:R-:W-:-:S13]  /*05d0*/  PLOP3.LUT P0, PT, P1, PT, PT, 0x80, 0x8 ;  /* 0x000000000008781c */ /* 0x000fda0000f0f070 */
[----:B------:R-:W2:Y:S01]  /*05e0*/  @!P0 LDG.E.128.CONSTANT R12, desc[UR14][R6.64+0x40] ;  /* 0x0000400e060c8981 */ /* 0x000ea2000c1e9d00 */
[----:B------:R-:W-:Y:S01]  /*05f0*/  UIADD3 UR4, UP0, UPT, UR4, -0x4, URZ ;  /* 0xfffffffc04047890 */ /* 0x000fe2000ff1e0ff */
[----:B------:R-:W-:Y:S02]  /*0600*/  IADD3 R4, P2, PT, R4, 0x100, RZ ;  /* 0x0000010004047810 */ /* 0x000fe40007f5e0ff */
[----:B------:R-:W-:Y:S01]  /*0610*/  IADD3 R28, P3, PT, R6, 0x100, RZ ;  /* 0x00000100061c7810 */ /* 0x000fe20007f7e0ff */
[----:B------:R-:W-:Y:S02]  /*0620*/  UIADD3.X UR5, UPT, UPT, UR5, -0x1, URZ, UP0, !UPT ;  /* 0xffffffff05057890 */ /* 0x000fe400087fe4ff */
[----:B------:R-:W-:Y:S01]  /*0630*/  UISETP.NE.U32.AND UP0, UPT, UR4, URZ, UPT ;  /* 0x000000ff0400728c */ /* 0x000fe2000bf05070 */
[----:B------:R-:W-:Y:S02]  /*0640*/  IMAD.X R27, RZ, RZ, R27, P2 ;  /* 0x000000ffff1b7224 */ /* 0x000fe400010e061b */
[----:B------:R-:W-:Y:S01]  /*0650*/  IMAD.X R29, RZ, RZ, R7, P3 ;  /* 0x000000ffff1d7224 */ /* 0x000fe200018e0607 */
[----:B------:R-:W-:Y:S01]  /*0660*/  UISETP.NE.AND.EX UP0, UPT, UR5, URZ, UPT, UP0 ;  /* 0x000000ff0500728c */ /* 0x000fe2000bf05300 */
[----:B--2---:R0:W-:Y:S08]  /*0670*/  @!P0 STS.128 [R0], R12 ;  /* 0x0000000c00008388 */ /* 0x0041f00000000c00 */
[----:B------:R-:W-:Y:S05]  /*0680*/  BRA.U UP0, `(.L_x_3) ;  /* 0xfffffffd00c07547 */ /* 0x000fea000b83ffff */
[----:B0-----:R-:W-:Y:S02]  /*0690*/  IMAD.MOV.U32 R8, RZ, RZ, R4 ;  /* 0x000000ffff087224 */ /* 0x001fe400078e0004 */
[----:B------:R-:W-:-:S06]  /*06a0*/  IMAD.MOV.U32 R9, RZ, RZ, R27 ;  /* 0x000000ffff097224 */ /* 0x000fcc00078e001b */
[----:B------:R-:W2:Y:S04]  /*06b0*/  LDG.E.128.CONSTANT R8, desc[UR14][R8.64] ;  /* 0x0000000e08087981 */ /* 0x000ea8000c1e9d00 */
[----:B--2---:R0:W-:Y:S02]  /*06c0*/  STS.128 [R2], R8 ;  /* 0x0000000802007388 */ /* 0x0041e40000000c00 */
.L_x_2:
[----:B------:R-:W-:Y:S01]  /*06d0*/  UISETP.NE.U32.AND UP0, UPT, UR8, URZ, UPT ;  /* 0x000000ff0800728c */ /* 0x000fe2000bf05070 */
[----:B------:R-:W-:Y:S01]  /*06e0*/  IMAD.MOV.U32 R4, RZ, RZ, RZ ;  /* 0x000000ffff047224 */ /* 0x000fe200078e00ff */
[----:B------:R-:W-:Y:S02]  /*06f0*/  CS2R R6, SRZ ;  /* 0x0000000000067805 */ /* 0x000fe4000001ff00 */
[----:B------:R-:W-:-:S09]  /*0700*/  UISETP.NE.AND.EX UP0, UPT, URZ, URZ, UPT, UP0 ;  /* 0x000000ffff00728c */ /* 0x000fd2000bf05300 */
[----:B------:R-:W-:Y:S05]  /*0710*/  BRA.U !UP0, `(.L_x_0) ;  /* 0x0000000d08f07547 */ /* 0x000fea000b800000 */
[----:B------:R-:W1:Y:S01]  /*0720*/  LDCU.128 UR20, c[0x0][0x390] ;  /* 0x00007200ff1477ac */ /* 0x000e620008000c00 */
[C---:B------:R-:W-:Y:S01]  /*0730*/  IMAD.SHL.U32 R6, R23.reuse, 0x20, RZ ;  /* 0x0000002017067824 */ /* 0x040fe200078e00ff */
[----:B------:R-:W-:Y:S02]  /*0740*/  SHF.L.U64.HI R23, R23, 0x5, R26 ;  /* 0x0000000517177819 */ /* 0x000fe4000001021a */
[----:B------:R-:W-:Y:S02]  /*0750*/  ISETP.GT.U32.AND P1, PT, R20, 0x1, PT ;  /* 0x000000011400780c */ /* 0x000fe40003f24070 */
[----:B------:R-:W-:-:S04]  /*0760*/  IADD3 R19, P0, P2, R19, UR11, R6 ;  /* 0x0000000b13137c10 */ /* 0x000fc8000fa1e006 */
[----:B------:R-:W-:Y:S02]  /*0770*/  IADD3 R25, P3, P4, R25, R19, R22 ;  /* 0x0000001319197210 */ /* 0x000fe40007c7e016 */
[----:B------:R-:W-:-:S04]  /*0780*/  IADD3.X R4, PT, PT, R24, UR16, R23, P0, P2 ;  /* 0x0000001018047c10 */ /* 0x000fc800087e4417 */
[----:B------:R-:W-:Y:S02]  /*0790*/  IADD3.X R4, PT, PT, RZ, R4, R21, P3, P4 ;  /* 0x00000004ff047210 */ /* 0x000fe40001fe8415 */
[----:B-1----:R-:W-:-:S04]  /*07a0*/  LEA R12, P0, R25, UR20, 0x1 ;  /* 0x00000014190c7c11 */ /* 0x002fc8000f8008ff */
[----:B------:R-:W-:-:S05]  /*07b0*/  LEA.HI.X R13, R25, UR21, R4, 0x1, P0 ;  /* 0x00000015190d7c11 */ /* 0x000fca00080f0c04 */
[----:B0-----:R-:W2:Y:S01]  /*07c0*/  @!P1 LDG.E.128.CONSTANT R8, desc[UR14][R12.64] ;  /* 0x0000000e0c089981 */ /* 0x001ea2000c1e9d00 */
[----:B------:R-:W-:Y:S01]  /*07d0*/  UIADD3 UR4, UP0, UPT, UR8, -0x1, URZ ;  /* 0xffffffff08047890 */ /* 0x000fe2000ff1e0ff */
[----:B------:R-:W-:-:S03]  /*07e0*/  IADD3 R16, P0, P2, R16, UR12, R6 ;  /* 0x0000000c10107c10 */ /* 0x000fc6000fa1e006 */
[----:B------:R-:W-:Y:S01]  /*07f0*/  UIADD3.X UR5, UPT, UPT, URZ, -0x1, URZ, UP0, !UPT ;  /* 0xffffffffff057890 */ /* 0x000fe200087fe4ff */
[----:B------:R-:W-:Y:S01]  /*0800*/  IADD3 R17, P3, P4, R17, R16, R22 ;  /* 0x0000001011117210 */ /* 0x000fe20007c7e016 */
[----:B------:R-:W-:Y:S01]  /*0810*/  UISETP.NE.U32.AND UP0, UPT, UR4, URZ, UPT ;  /* 0x000000ff0400728c */ /* 0x000fe2000bf05070 */
[----:B------:R-:W-:Y:S02]  /*0820*/  IADD3.X R14, PT, PT, R18, UR17, R23, P0, P2 ;  /* 0x00000011120e7c10 */ /* 0x000fe400087e4417 */
[----:B------:R-:W-:Y:S01]  /*0830*/  LEA R6, P0, R17, UR22, 0x1 ;  /* 0x0000001611067c11 */ /* 0x000fe2000f8008ff */
[----:B------:R-:W-:Y:S01]  /*0840*/  UISETP.NE.AND.EX UP0, UPT, UR5, URZ, UPT, UP0 ;  /* 0x000000ff0500728c */ /* 0x000fe2000bf05300 */
[----:B------:R-:W-:Y:S02]  /*0850*/  IADD3.X R14, PT, PT, RZ, R14, R21, P3, P4 ;  /* 0x0000000eff0e7210 */ /* 0x000fe40001fe8415 */
[----:B------:R-:W-:Y:S02]  /*0860*/  IADD3 R6, P2, PT, RZ, R6, RZ ;  /* 0x00000006ff067210 */ /* 0x000fe40007f5e0ff */
[----:B------:R-:W-:-:S02]  /*0870*/  IADD3 R4, P3, PT, R12, 0x40, RZ ;  /* 0x000000400c047810 */ /* 0x000fc40007f7e0ff */
[----:B------:R-:W-:-:S03]  /*0880*/  LEA.HI.X R14, R17, UR23, R14, 0x1, P0 ;  /* 0x00000017110e7c11 */ /* 0x000fc600080f0c0e */
[----:B------:R-:W-:Y:S02]  /*0890*/  IMAD.X R23, RZ, RZ, R13, P3 ;  /* 0x000000ffff177224 */ /* 0x000fe400018e060d */
[----:B------:R-:W-:Y:S01]  /*08a0*/  IMAD.X R7, RZ, RZ, R14, P2 ;  /* 0x000000ffff077224 */ /* 0x000fe200010e060e */
[----:B--2---:R0:W-:Y:S01]  /*08b0*/  @!P1 STS.128 [R0], R8 ;  /* 0x0000000800009388 */ /* 0x0041e20000000c00 */
[----:B------:R-:W-:Y:S05]  /*08c0*/  BRA.U !UP0, `(.L_x_4) ;  /* 0x00000005080c7547 */ /* 0x000fea000b800000 */
[----:B------:R-:W-:-:S04]  /*08d0*/  UISETP.GT.U32.AND UP0, UPT, UR4, URZ, UPT ;  /* 0x000000ff0400728c */ /* 0x000fc8000bf04070 */
[----:B------:R-:W-:-:S09]  /*08e0*/  UISETP.GT.AND.EX UP0, UPT, UR5, URZ, UPT, UP0 ;  /* 0x000000ff0500728c */ /* 0x000fd2000bf04300 */
[----:B------:R-:W-:Y:S05]  /*08f0*/  BRA.U !UP0, `(.L_x_5) ;  /* 0x0000000108cc7547 */ /* 0x000fea000b800000 */
[----:B------:R-:W-:Y:S01]  /*0900*/  UISETP.GT.U32.AND UP0, UPT, UR4, 0x3, UPT ;  /* 0x000000030400788c */ /* 0x000fe2000bf04070 */
[----:B------:R-:W-:-:S03]  /*0910*/  PLOP3.LUT P0, PT, PT, PT, PT, 0x80, 0x8 ;  /* 0x000000000008781c */ /* 0x000fc60003f0f070 */
[----:B------:R-:W-:-:S09]  /*0920*/  UISETP.GT.AND.EX UP0, UPT, UR5, URZ, UPT, UP0 ;  /* 0x000000ff0500728c */ /* 0x000fd2000bf04300 */
[----:B------:R-:W-:Y:S05]  /*0930*/  BRA.U !UP0, `(.L_x_6) ;  /* 0x0000000108547547 */ /* 0x000fea000b800000 */
[----:B------:R-:W-:Y:S02]  /*0940*/  PLOP3.LUT P0, PT, PT, PT, PT, 0x8, 0x80 ;  /* 0x000000000080781c */ /* 0x000fe40003f0e170 */
[----:B------:R-:W-:-:S13]  /*0950*/  ISETP.GT.U32.AND P2, PT, R20, 0x1, PT ;  /* 0x000000011400780c */ /* 0x000fda0003f44070 */
.L_x_7:
[----:B------:R-:W-:-:S05]  /*0960*/  IMAD.MOV.U32 R22, RZ, RZ, R4 ;  /* 0x000000ffff167224 */ /* 0x000fca00078e0004 */
[----:B-1----:R-:W2:Y:S04]  /*0970*/  @!P1 LDG.E.128.CONSTANT R24, desc[UR14][R22.64] ;  /* 0x0000000e16189981 */ /* 0x002ea8000c1e9d00 */
[----:B--2---:R1:W-:Y:S01]  /*0980*/  @!P1 STS.128 [R0], R24 ;  /* 0x0000001800009388 */ /* 0x0043e20000000c00 */
[----:B------:R-:W-:-:S13]  /*0990*/  PLOP3.LUT P1, PT, P2, PT, PT, 0x80, 0x8 ;  /* 0x000000000008781c */ /* 0x000fda000172f070 */
[----:B0-----:R-:W2:Y:S04]  /*09a0*/  @!P1 LDG.E.128.CONSTANT R8, desc[UR14][R22.64+0x40] ;  /* 0x0000400e16089981 */ /* 0x001ea8000c1e9d00 */
[----:B------:R-:W3:Y:S04]  /*09b0*/  @!P1 LDG.E.128.CONSTANT R12, desc[UR14][R22.64+0x80] ;  /* 0x0000800e160c9981 */ /* 0x000ee8000c1e9d00 */
[----:B------:R0:W4:Y:S01]  /*09c0*/  @!P1 LDG.E.128.CONSTANT R16, desc[UR14][R22.64+0xc0] ;  /* 0x0000c00e16109981 */ /* 0x000122000c1e9d00 */
[----:B------:R-:W-:Y:S01]  /*09d0*/  UIADD3 UR4, UP0, UPT, UR4, -0x4, URZ ;  /* 0xfffffffc04047890 */ /* 0x000fe2000ff1e0ff */
[----:B------:R-:W-:-:S02]  /*09e0*/  IADD3 R6, P3, PT, R6, 0x100, RZ ;  /* 0x0000010006067810 */ /* 0x000fc40007f7e0ff */
[----:B------:R-:W-:Y:S01]  /*09f0*/  IADD3 R4, P4, PT, R22, 0x100, RZ ;  /* 0x0000010016047810 */ /* 0x000fe20007f9e0ff */
[----:B------:R-:W-:Y:S02]  /*0a00*/  UIADD3.X UR5, UPT, UPT, UR5, -0x1, URZ, UP0, !UPT ;  /* 0xffffffff05057890 */ /* 0x000fe400087fe4ff */
[----:B------:R-:W-:Y:S01]  /*0a10*/  UISETP.GT.U32.AND UP0, UPT, UR4, 0x3, UPT ;  /* 0x000000030400788c */ /* 0x000fe2000bf04070 */
[----:B------:R-:W-:Y:S02]  /*0a20*/  IMAD.X R7, RZ, RZ, R7, P3 ;  /* 0x000000ffff077224 */ /* 0x000fe400018e0607 */
[----:B0-----:R-:W-:Y:S01]  /*0a30*/  IMAD.X R23, RZ, RZ, R23, P4 ;  /* 0x000000ffff177224 */ /* 0x001fe200020e0617 */
[----:B------:R-:W-:Y:S01]  /*0a40*/  UISETP.GT.AND.EX UP0, UPT, UR5, URZ, UPT, UP0 ;  /* 0x000000ff0500728c */ /* 0x000fe2000bf04300 */
[----:B--2---:R1:W-:Y:S04]  /*0a50*/  @!P1 STS.128 [R0], R8 ;  /* 0x0000000800009388 */ /* 0x0043e80000000c00 */
[----:B---3--:R1:W-:Y:S04]  /*0a60*/  @!P1 STS.128 [R0], R12 ;  /* 0x0000000c00009388 */ /* 0x0083e80000000c00 */
[----:B----4-:R1:W-:Y:S01]  /*0a70*/  @!P1 STS.128 [R0], R16 ;  /* 0x0000001000009388 */ /* 0x0103e20000000c00 */
[----:B------:R-:W-:Y:S05]  /*0a80*/  BRA.U UP0, `(.L_x_7) ;  /* 0xfffffffd00b47547 */ /* 0x000fea000b83ffff */
.L_x_6:
[----:B------:R-:W-:-:S04]  /*0a90*/  UISETP.GT.U32.AND UP0, UPT, UR4, 0x1, UPT ;  /* 0x000000010400788c */ /* 0x000fc8000bf04070 */
[----:B------:R-:W-:-:S09]  /*0aa0*/  UISETP.GT.AND.EX UP0, UPT, UR5, URZ, UPT, UP0 ;  /* 0x000000ff0500728c */ /* 0x000fd2000bf04300 */
[----:B------:R-:W-:Y:S05]  /*0ab0*/  BRA.U !UP0, `(.L_x_8) ;  /* 0x0000000108507547 */ /* 0x000fea000b800000 */
[--C-:B------:R-:W-:Y:S02]  /*0ac0*/  @!P1 IMAD.MOV.U32 R22, RZ, RZ, R4.reuse ;  /* 0x000000ffff169224 */ /* 0x100fe400078e0004 */
[----:B-1----:R-:W-:Y:S02]  /*0ad0*/  @!P1 IMAD.MOV.U32 R12, RZ, RZ, R4 ;  /* 0x000000ffff0c9224 */ /* 0x002fe400078e0004 */
[----:B------:R-:W-:Y:S01]  /*0ae0*/  @!P1 IMAD.MOV.U32 R13, RZ, RZ, R23 ;  /* 0x000000ffff0d9224 */ /* 0x000fe200078e0017 */
[----:B0-----:R0:W2:Y:S05]  /*0af0*/  @!P1 LDG.E.128.CONSTANT R8, desc[UR14][R22.64] ;  /* 0x0000000e16089981 */ /* 0x0010aa000c1e9d00 */
[----:B------:R-:W3:Y:S01]  /*0b00*/  @!P1 LDG.E.128.CONSTANT R12, desc[UR14][R12.64+0x40] ;  /* 0x0000400e0c0c9981 */ /* 0x000ee2000c1e9d00 */
[----:B------:R-:W-:Y:S01]  /*0b10*/  IADD3 R6, P2, PT, R6, 0x40, RZ ;  /* 0x0000004006067810 */ /* 0x000fe20007f5e0ff */
[----:B------:R-:W-:Y:S01]  /*0b20*/  UIADD3 UR4, UP0, UPT, UR4, -0x1, URZ ;  /* 0xffffffff04047890 */ /* 0x000fe2000ff1e0ff */
[----:B------:R-:W-:-:S02]  /*0b30*/  IADD3 R4, P3, PT, R4, 0x40, RZ ;  /* 0x0000004004047810 */ /* 0x000fc40007f7e0ff */
[----:B------:R-:W-:Y:S01]  /*0b40*/  PLOP3.LUT P0, PT, PT, PT, PT, 0x8, 0x80 ;  /* 0x000000000080781c */ /* 0x000fe20003f0e170 */
[----:B------:R-:W-:Y:S01]  /*0b50*/  IMAD.X R7, RZ, RZ, R7, P2 ;  /* 0x000000ffff077224 */ /* 0x000fe200010e0607 */
[----:B------:R-:W-:Y:S01]  /*0b60*/  IADD3 R6, P2, PT, R6, 0x40, RZ ;  /* 0x0000004006067810 */ /* 0x000fe20007f5e0ff */
[----:B0-----:R-:W-:Y:S01]  /*0b70*/  IMAD.X R23, RZ, RZ, R23, P3 ;  /* 0x000000ffff177224 */ /* 0x001fe200018e0617 */
[----:B------:R-:W-:Y:S01]  /*0b80*/  IADD3 R4, P4, PT, R4, 0x40, RZ ;  /* 0x0000004004047810 */ /* 0x000fe20007f9e0ff */
[----:B------:R-:W-:Y:S02]  /*0b90*/  UIADD3.X UR5, UPT, UPT, UR5, -0x1, URZ, UP0, !UPT ;  /* 0xffffffff05057890 */ /* 0x000fe400087fe4ff */
[----:B------:R-:W-:Y:S01]  /*0ba0*/  UIADD3 UR4, UP0, UPT, UR4, -0x1, URZ ;  /* 0xffffffff04047890 */ /* 0x000fe2000ff1e0ff */
[----:B------:R-:W-:Y:S02]  /*0bb0*/  IMAD.X R7, RZ, RZ, R7, P2 ;  /* 0x000000ffff077224 */ /* 0x000fe400010e0607 */
[----:B------:R-:W-:Y:S01]  /*0bc0*/  IMAD.X R23, RZ, RZ, R23, P4 ;  /* 0x000000ffff177224 */ /* 0x000fe200020e0617 */
[----:B------:R-:W-:Y:S01]  /*0bd0*/  UIADD3.X UR5, UPT, UPT, UR5, -0x1, URZ, UP0, !UPT ;  /* 0xffffffff05057890 */ /* 0x000fe200087fe4ff */
[----:B--2---:R2:W-:Y:S04]  /*0be0*/  @!P1 STS.128 [R0], R8 ;  /* 0x0000000800009388 */ /* 0x0045e80000000c00 */
[----:B---3--:R2:W-:Y:S07]  /*0bf0*/  @!P1 STS.128 [R0], R12 ;  /* 0x0000000c00009388 */ /* 0x0085ee0000000c00 */
.L_x_8:
[----:B------:R-:W-:-:S04]  /*0c00*/  ISETP.EQ.U32.AND P2, PT, RZ, UR4, PT ;  /* 0x00000004ff007c0c */ /* 0x000fc8000bf42070 */
[----:B------:R-:W-:-:S13]  /*0c10*/  ISETP.EQ.AND.EX P2, PT, RZ, UR5, PT, P2 ;  /* 0x00000005ff007c0c */ /* 0x000fda000bf42320 */
[----:B------:R-:W-:Y:S05]  /*0c20*/  @!P0 BRA P2, `(.L_x_4) ;  /* 0x0000000000348947 */ /* 0x000fea0001000000 */
.L_x_5:
[----:B0123--:R-:W-:Y:S02]  /*0c30*/  @!P1 IMAD.MOV.U32 R8, RZ, RZ, R4 ;  /* 0x000000ffff089224 */ /* 0x00ffe400078e0004 */
[----:B------:R-:W-:-:S06]  /*0c40*/  @!P1 IMAD.MOV.U32 R9, RZ, RZ, R23 ;  /* 0x000000ffff099224 */ /* 0x000fcc00078e0017 */
        /* <DEDUP_REMOVED lines=11> */
.L_x_4:
[----:B0123--:R0:W2:Y:S01]  /*0d00*/  LDG.E.128.CONSTANT R8, desc[UR14][R6.64] ;  /* 0x0000000e06087981 */ /* 0x00f0a2000c1e9d00 */
[----:B------:R-:W-:Y:S01]  /*0d10*/  IMAD.MOV.U32 R4, RZ, RZ, RZ ;  /* 0x000000ffff047224 */ /* 0x000fe200078e00ff */
[----:B0-----:R-:W-:Y:S02]  /*0d20*/  CS2R R6, SRZ ;  /* 0x0000000000067805 */ /* 0x001fe4000001ff00 */
[----:B--2---:R1:W-:Y:S01]  /*0d30*/  STS.128 [R2], R8 ;  /* 0x0000000802007388 */ /* 0x0043e20000000c00 */
[----:B------:R-:W-:Y:S05]  /*0d40*/  BRA `(.L_x_0) ;  /* 0x0000000800647947 */ /* 0x000fea0003800000 */
.L_x_1:
[----:B------:R-:W-:Y:S01]  /*0d50*/  UIADD3 UR4, UPT, UPT, UR5, 0xf, URZ ;  /* 0x0000000f05047890 */ /* 0x000fe2000fffe0ff */
[----:B------:R-:W-:Y:S01]  /*0d60*/  IADD3 R17, P0, P1, R16, UR12, R17 ;  /* 0x0000000c10117c10 */ /* 0x000fe2000f91e011 */
[----:B------:R-:W-:Y:S01]  /*0d70*/  IMAD.MOV.U32 R23, RZ, RZ, RZ ;  /* 0x000000ffff177224 */ /* 0x000fe200078e00ff */
[----:B------:R-:W-:Y:S01]  /*0d80*/  IADD3 R19, P2, P3, R19, UR11, R25 ;  /* 0x0000000b13137c10 */ /* 0x000fe2000fb5e019 */
[----:B------:R-:W-:Y:S01]  /*0d90*/  ULEA.HI UR4, UR4, UR4, URZ, 0x4 ;  /* 0x0000000404047291 */ /* 0x000fe2000f8f20ff */
[----:B------:R-:W-:Y:S01]  /*0da0*/  IADD3.X R16, PT, PT, R18, UR17, RZ, P0, P1 ;  /* 0x0000001112107c10 */ /* 0x000fe200087e24ff */
[----:B------:R-:W-:Y:S01]  /*0db0*/  IMAD.MOV.U32 R4, RZ, RZ, RZ ;  /* 0x000000ffff047224 */ /* 0x000fe200078e00ff */
[C---:B------:R-:W-:Y:S01]  /*0dc0*/  IADD3 R17, P0, PT, R22.reuse, R17, RZ ;  /* 0x0000001116117210 */ /* 0x040fe20007f1e0ff */
[----:B------:R-:W-:Y:S01]  /*0dd0*/  USHF.R.S32.HI UR13, URZ, 0x4, UR4 ;  /* 0x00000004ff0d7899 */ /* 0x000fe20008011404 */
[----:B------:R-:W-:Y:S02]  /*0de0*/  IADD3 R22, P1, PT, R22, R19, RZ ;  /* 0x0000001316167210 */ /* 0x000fe40007f3e0ff */
[----:B------:R-:W-:-:S02]  /*0df0*/  CS2R R6, SRZ ;  /* 0x0000000000067805 */ /* 0x000fc4000001ff00 */
[----:B------:R-:W-:Y:S01]  /*0e00*/  IADD3.X R24, PT, PT, R24, UR16, RZ, P2, P3 ;  /* 0x0000001018187c10 */ /* 0x000fe200097e64ff */
[----:B------:R-:W-:Y:S01]  /*0e10*/  UISETP.LT.U32.AND UP0, UPT, UR13, 0x1, UPT ;  /* 0x000000010d00788c */ /* 0x000fe2000bf01070 */
[----:B------:R-:W-:-:S03]  /*0e20*/  IMAD.X R16, R21, 0x1, R16, P0 ;  /* 0x0000000115107824 */ /* 0x000fc600000e0610 */
[----:B------:R-:W-:Y:S01]  /*0e30*/  USEL UR4, UR13, 0x1, !UP0 ;  /* 0x000000010d047887 */ /* 0x000fe2000c000000 */
[----:B------:R-:W-:Y:S02]  /*0e40*/  IMAD.X R21, R21, 0x1, R24, P1 ;  /* 0x0000000115157824 */ /* 0x000fe400008e0618 */
[----:B------:R-:W-:Y:S01]  /*0e50*/  IMAD.MOV.U32 R24, RZ, RZ, RZ ;  /* 0x000000ffff187224 */ /* 0x000fe200078e00ff */
[----:B------:R-:W-:Y:S02]  /*0e60*/  ULOP3.LUT UR8, UR4, 0xfffffffc, URZ, 0xc0, !UPT ;  /* 0xfffffffc04087892 */ /* 0x000fe4000f8ec0ff */
[----:B------:R-:W-:Y:S02]  /*0e70*/  ULOP3.LUT UR9, UR4, 0x3, URZ, 0xc0, !UPT ;  /* 0x0000000304097892 */ /* 0x000fe4000f8ec0ff */
[----:B------:R-:W-:-:S12]  /*0e80*/  USHF.R.S32.HI UR10, URZ, 0x1f, UR8 ;  /* 0x0000001fff0a7899 */ /* 0x000fd80008011408 */
.L_x_12:
[----:B------:R-:W-:Y:S01]  /*0e90*/  ISETP.GT.U32.AND P2, PT, R20, 0x1, PT ;  /* 0x000000011400780c */ /* 0x000fe20003f44070 */
[----:B0-----:R-:W0:Y:S01]  /*0ea0*/  LDCU.64 UR16, c[0x0][0x398] ;  /* 0x00007300ff1077ac */ /* 0x001e220008000a00 */
[----:B------:R-:W-:-:S04]  /*0eb0*/  LEA R10, P1, R24, R17, 0x5 ;  /* 0x00000011180a7211 */ /* 0x000fc800078228ff */
[----:B------:R-:W-:-:S07]  /*0ec0*/  LEA.HI.X R11, R24, R16, R23, 0x5, P1 ;  /* 0x00000010180b7211 */ /* 0x000fce00008f2c17 */
[----:B------:R-:W1:Y:S01]  /*0ed0*/  @!P2 LDC.64 R8, c[0x0][0x390] ;  /* 0x0000e400ff08ab82 */ /* 0x000e620000000a00 */
[----:B------:R-:W-:-:S04]  /*0ee0*/  @!P2 LEA R14, P0, R24, R22, 0x5 ;  /* 0x00000016180ea211 */ /* 0x000fc800078028ff */
[----:B------:R-:W-:Y:S02]  /*0ef0*/  @!P2 LEA.HI.X R15, R24, R21, R23, 0x5, P0 ;  /* 0x00000015180fa211 */ /* 0x000fe400000f2c17 */
[----:B0-----:R-:W-:-:S04]  /*0f00*/  LEA R12, P1, R10, UR16, 0x1 ;  /* 0x000000100a0c7c11 */ /* 0x001fc8000f8208ff */
[----:B------:R-:W-:Y:S02]  /*0f10*/  LEA.HI.X R13, R10, UR17, R11, 0x1, P1 ;  /* 0x000000110a0d7c11 */ /* 0x000fe400088f0c0b */
[----:B-1----:R-:W-:-:S04]  /*0f20*/  @!P2 LEA R8, P0, R14, R8, 0x1 ;  /* 0x000000080e08a211 */ /* 0x002fc800078008ff */
[----:B------:R-:W-:Y:S02]  /*0f30*/  @!P2 LEA.HI.X R9, R14, R9, R15, 0x1, P0 ;  /* 0x000000090e09a211 */ /* 0x000fe400000f0c0f */
[----:B------:R-:W2:Y:S04]  /*0f40*/  LDG.E.128.CONSTANT R12, desc[UR14][R12.64] ;  /* 0x0000000e0c0c7981 */ /* 0x000ea8000c1e9d00 */
[----:B------:R-:W3:Y:S01]  /*0f50*/  @!P2 LDG.E.128.CONSTANT R8, desc[UR14][R8.64] ;  /* 0x0000000e0808a981 */ /* 0x000ee2000c1e9d00 */
[----:B------:R-:W-:Y:S01]  /*0f60*/  UISETP.GE.U32.AND UP0, UPT, UR13, 0x4, UPT ;  /* 0x000000040d00788c */ /* 0x000fe2000bf06070 */
[----:B------:R-:W-:Y:S02]  /*0f70*/  UMOV UR4, URZ ;  /* 0x000000ff00047c82 */ /* 0x000fe40008000000 */
[----:B---3--:R0:W-:Y:S04]  /*0f80*/  @!P2 STS.128 [R0], R8 ;  /* 0x000000080000a388 */ /* 0x0081e80000000c00 */
[----:B--2---:R0:W-:Y:S02]  /*0f90*/  STS.128 [R2], R12 ;  /* 0x0000000c02007388 */ /* 0x0041e40000000c00 */
[----:B------:R-:W-:Y:S05]  /*0fa0*/  BRA.U !UP0, `(.L_x_9) ;  /* 0x0000000108e47547 */ /* 0x000fea000b800000 */
[----:B0-----:R-:W0:Y:S01]  /*0fb0*/  S2R R10, SR_LANEID ;  /* 0x00000000000a7919 */ /* 0x001e220000000000 */
[----:B------:R-:W1:Y:S01]  /*0fc0*/  S2UR UR12, SR_CgaCtaId ;  /* 0x00000000000c79c3 */ /* 0x000e620000008800 */
[----:B------:R-:W-:Y:S02]  /*0fd0*/  UMOV UR4, 0x400 ;  /* 0x0000040000047882 */ /* 0x000fe40000000000 */
[----:B------:R-:W-:-:S04]  /*0fe0*/  UIADD3 UR11, UPT, UPT, UR4, 0x800, URZ ;  /* 0x00000800040b7890 */ /* 0x000fc8000fffe0ff */
[----:B-1----:R-:W-:Y:S02]  /*0ff0*/  ULEA UR11, UR12, UR11, 0x18 ;  /* 0x0000000b0c0b7291 */ /* 0x002fe4000f8ec0ff */
[----:B------:R-:W-:-:S04]  /*1000*/  ULEA UR4, UR12, UR4, 0x18 ;  /* 0x000000040c047291 */ /* 0x000fc8000f8ec0ff */
[----:B------:R-:W-:Y:S01]  /*1010*/  LEA R27, R20, UR11, 0xa ;  /* 0x0000000b141b7c11 */ /* 0x000fe2000f8e50ff */
[----:B------:R-:W-:Y:S01]  /*1020*/  UMOV UR11, UR10 ;  /* 0x0000000a000b7c82 */ /* 0x000fe20008000000 */
[--C-:B0-----:R-:W-:Y:S02]  /*1030*/  SHF.R.U32.HI R8, RZ, 0x3, R10.reuse ;  /* 0x00000003ff087819 */ /* 0x101fe4000001160a */
[----:B------:R-:W-:Y:S01]  /*1040*/  LOP3.LUT R9, R10, 0x7, RZ, 0xc0, !PT ;  /* 0x000000070a097812 */ /* 0x000fe200078ec0ff */
[----:B------:R-:W-:Y:S01]  /*1050*/  VIADD R27, R27, 0x40 ;  /* 0x000000401b1b7836 */ /* 0x000fe20000000000 */
[----:B------:R-:W-:Y:S01]  /*1060*/  SHF.R.U32.HI R10, RZ, 0x4, R10 ;  /* 0x00000004ff0a7819 */ /* 0x000fe2000001160a */
[C---:B------:R-:W-:Y:S01]  /*1070*/  IMAD.SHL.U32 R12, R8.reuse, 0x8, RZ ;  /* 0x00000008080c7824 */ /* 0x040fe200078e00ff */
[----:B------:R-:W-:Y:S01]  /*1080*/  LEA R28, R3, UR4, 0xa ;  /* 0x00000004031c7c11 */ /* 0x000fe2000f8e50ff */
[----:B------:R-:W-:Y:S01]  /*1090*/  IMAD.SHL.U32 R8, R8, 0x8, RZ ;  /* 0x0000000808087824 */ /* 0x000fe200078e00ff */
[----:B------:R-:W-:-:S02]  /*10a0*/  UMOV UR4, UR8 ;  /* 0x0000000800047c82 */ /* 0x000fc40008000000 */
[--C-:B------:R-:W-:Y:S01]  /*10b0*/  LOP3.LUT R11, R12, 0x8, R9.reuse, 0xe2, !PT ;  /* 0x000000080c0b7812 */ /* 0x100fe200078ee209 */
[----:B------:R-:W-:Y:S01]  /*10c0*/  IMAD R9, R10, 0x8, R9 ;  /* 0x000000080a097824 */ /* 0x000fe200078e0209 */
[----:B------:R-:W-:Y:S01]  /*10d0*/  LOP3.LUT R8, R8, 0x8, RZ, 0xe2, !PT ;  /* 0x0000000808087812 */ /* 0x000fe200078ee2ff */
[----:B------:R-:W-:-:S04]  /*10e0*/  IMAD.SHL.U32 R10, R10, 0x8, RZ ;  /* 0x000000080a0a7824 */ /* 0x000fc800078e00ff */
[----:B------:R-:W-:Y:S02]  /*10f0*/  IMAD R10, R11, 0x20, R10 ;  /* 0x000000200b0a7824 */ /* 0x000fe400078e020a */
[----:B------:R-:W-:Y:S02]  /*1100*/  IMAD R8, R9, 0x20, R8 ;  /* 0x0000002009087824 */ /* 0x000fe400078e0208 */
[----:B------:R-:W-:Y:S02]  /*1110*/  IMAD.SHL.U32 R25, R10, 0x2, RZ ;  /* 0x000000020a197824 */ /* 0x000fe400078e00ff */
[----:B------:R-:W-:-:S07]  /*1120*/  IMAD.SHL.U32 R26, R8, 0x2, RZ ;  /* 0x00000002081a7824 */ /* 0x000fce00078e00ff */
.L_x_10:
[----:B------:R-:W-:Y:S01]  /*1130*/  IMAD.IADD R19, R28, 0x1, R25 ;  /* 0x000000011c137824 */ /* 0x000fe200078e0219 */
[----:B------:R-:W-:Y:S01]  /*1140*/  IADD3 R18, PT, PT, R26, -0x40, R27 ;  /* 0xffffffc01a127810 */ /* 0x000fe20007ffe01b */
[----:B------:R-:W-:Y:S01]  /*1150*/  IMAD.IADD R29, R27, 0x1, R26 ;  /* 0x000000011b1d7824 */ /* 0x000fe200078e021a */
[----:B------:R-:W-:Y:S02]  /*1160*/  UIADD3 UR4, UP0, UPT, UR4, -0x4, URZ ;  /* 0xfffffffc04047890 */ /* 0x000fe4000ff1e0ff */
[----:B------:R-:W-:Y:S02]  /*1170*/  LDSM.16.M88.4 R8, [R19] ;  /* 0x000000001308783b */ /* 0x000fe40000000200 */
[----:B------:R-:W-:Y:S02]  /*1180*/  UIADD3.X UR11, UPT, UPT, UR11, -0x1, URZ, UP0, !UPT ;  /* 0xffffffff0b0b7890 */ /* 0x000fe400087fe4ff */
[----:B------:R-:W0:Y:S01]  /*1190*/  LDSM.16.M88.4 R12, [R18] ;  /* 0x00000000120c783b */ /* 0x000e220000000200 */
[----:B------:R-:W-:-:S04]  /*11a0*/  UISETP.NE.U32.AND UP0, UPT, UR4, URZ, UPT ;  /* 0x000000ff0400728c */ /* 0x000fc8000bf05070 */
[----:B------:R-:W-:Y:S01]  /*11b0*/  UISETP.NE.AND.EX UP0, UPT, UR11, URZ, UPT, UP0 ;  /* 0x000000ff0b00728c */ /* 0x000fe2000bf05300 */
[----:B0-----:R-:W-:Y:S01]  /*11c0*/  HMMA.16816.F16 R12, R8, R12, R6 ;  /* 0x0000000c080c723c */ /* 0x001fe20000000806 */
[----:B------:R-:W-:-:S07]  /*11d0*/  IADD3 R7, PT, PT, R25, 0x20, R28 ;  /* 0x0000002019077810 */ /* 0x000fce0007ffe01c */
[----:B------:R-:W-:Y:S01]  /*11e0*/  HMMA.16816.F16 R14, R8, R14, R4 ;  /* 0x0000000e080e723c */ /* 0x000fe20000000804 */
[--C-:B------:R-:W-:Y:S01]  /*11f0*/  IADD3 R9, PT, PT, R26, -0x20, R27.reuse ;  /* 0xffffffe01a097810 */ /* 0x100fe20007ffe01b */
[----:B------:R-:W-:Y:S05]  /*1200*/  LDSM.16.M88.4 R4, [R7] ;  /* 0x000000000704783b */ /* 0x000fea0000000200 */
[----:B------:R-:W0:Y:S05]  /*1210*/  LDSM.16.M88.4 R8, [R9] ;  /* 0x000000000908783b */ /* 0x000e2a0000000200 */
[C---:B0-----:R-:W-:Y:S08]  /*1220*/  HMMA.16816.F16 R12, R4.reuse, R8, R12 ;  /* 0x00000008040c723c */ /* 0x041ff0000000080c */
[----:B------:R-:W-:Y:S01]  /*1230*/  HMMA.16816.F16 R14, R4, R10, R14 ;  /* 0x0000000a040e723c */ /* 0x000fe2000000080e */
[C-C-:B------:R-:W-:Y:S01]  /*1240*/  IADD3 R6, PT, PT, R25.reuse, 0x40, R28.reuse ;  /* 0x0000004019067810 */ /* 0x140fe20007ffe01c */
[----:B------:R-:W-:Y:S05]  /*1250*/  LDSM.16.M88.4 R8, [R29] ;  /* 0x000000001d08783b */ /* 0x000fea0000000200 */
[----:B------:R-:W0:Y:S05]  /*1260*/  LDSM.16.M88.4 R4, [R6] ;  /* 0x000000000604783b */ /* 0x000e2a0000000200 */
[----:B0-----:R-:W-:Y:S01]  /*1270*/  HMMA.16816.F16 R18, R4, R8, R12 ;  /* 0x000000080412723c */ /* 0x001fe2000000080c */
[----:B------:R-:W-:Y:S01]  /*1280*/  IADD3 R8, PT, PT, R25, 0x60, R28 ;  /* 0x0000006019087810 */ /* 0x000fe20007ffe01c */
[----:B------:R-:W-:Y:S01]  /*1290*/  VIADD R28, R28, 0x80 ;  /* 0x000000801c1c7836 */ /* 0x000fe20000000000 */
[----:B------:R-:W-:Y:S01]  /*12a0*/  IADD3 R12, PT, PT, R26, 0x20, R27 ;  /* 0x000000201a0c7810 */ /* 0x000fe20007ffe01b */
[----:B------:R-:W-:-:S04]  /*12b0*/  VIADD R27, R27, 0x80 ;  /* 0x000000801b1b7836 */ /* 0x000fc80000000000 */
[----:B------:R-:W-:Y:S01]  /*12c0*/  HMMA.16816.F16 R4, R4, R10, R14 ;  /* 0x0000000a0404723c */ /* 0x000fe2000000080e */
[----:B------:R-:W-:Y:S04]  /*12d0*/  LDSM.16.M88.4 R8, [R8] ;  /* 0x000000000808783b */ /* 0x000fe80000000200 */
[----:B------:R-:W0:Y:S07]  /*12e0*/  LDSM.16.M88.4 R12, [R12] ;  /* 0x000000000c0c783b */ /* 0x000e2e0000000200 */
[C---:B0-----:R-:W-:Y:S08]  /*12f0*/  HMMA.16816.F16 R6, R8.reuse, R12, R18 ;  /* 0x0000000c0806723c */ /* 0x041ff00000000812 */
[----:B------:R-:W-:Y:S01]  /*1300*/  HMMA.16816.F16 R4, R8, R14, R4 ;  /* 0x0000000e0804723c */ /* 0x000fe20000000804 */
[----:B------:R-:W-:-:S04]  /*1310*/  NOP ;  /* 0x0000000000007918 */ /* 0x000fc80000000000 */
[----:B------:R-:W-:-:S15]  /*1320*/  BRA.U UP0, `(.L_x_10) ;  /* 0xfffffffd00807547 */ /* 0x000fde000b83ffff */
[----:B------:R-:W-:-:S12]  /*1330*/  USHF.L.U32 UR4, UR8, 0x5, URZ ;  /* 0x0000000508047899 */ /* 0x000fd800080006ff */
.L_x_9:
[----:B------:R-:W-:-:S09]  /*1340*/  UISETP.NE.AND UP0, UPT, UR9, URZ, UPT ;  /* 0x000000ff0900728c */ /* 0x000fd2000bf05270 */
[----:B------:R-:W-:Y:S05]  /*1350*/  BRA.U !UP0, `(.L_x_11) ;  /* 0x0000000108c87547 */ /* 0x000fea000b800000 */
[----:B0-----:R-:W0:Y:S01]  /*1360*/  S2R R8, SR_LANEID ;  /* 0x0000000000087919 */ /* 0x001e220000000000 */
[----:B------:R-:W1:Y:S01]  /*1370*/  S2UR UR12, SR_CgaCtaId ;  /* 0x00000000000c79c3 */ /* 0x000e620000008800 */
[----:B------:R-:W-:Y:S01]  /*1380*/  UMOV UR11, 0x400 ;  /* 0x00000400000b7882 */ /* 0x000fe20000000000 */
[----:B------:R-:W-:Y:S01]  /*1390*/  LEA R26, R3, UR4, 0xa ;  /* 0x00000004031a7c11 */ /* 0x000fe2000f8e50ff */
[----:B------:R-:W-:Y:S01]  /*13a0*/  UISETP.NE.AND UP0, UPT, UR9, 0x1, UPT ;  /* 0x000000010900788c */ /* 0x000fe2000bf05270 */
[----:B------:R-:W-:Y:S01]  /*13b0*/  LEA R25, R20, UR4, 0xa ;  /* 0x0000000414197c11 */ /* 0x000fe2000f8e50ff */
[----:B-1----:R-:W-:Y:S02]  /*13c0*/  ULEA UR16, UR12, UR11, 0x18 ;  /* 0x0000000b0c107291 */ /* 0x002fe4000f8ec0ff */
[----:B------:R-:W-:-:S04]  /*13d0*/  UIADD3 UR11, UPT, UPT, UR11, 0x800, URZ ;  /* 0x000008000b0b7890 */ /* 0x000fc8000fffe0ff */
[----:B------:R-:W-:Y:S01]  /*13e0*/  ULEA UR11, UR12, UR11, 0x18 ;  /* 0x0000000b0c0b7291 */ /* 0x000fe2000f8ec0ff */
[--C-:B0-----:R-:W-:Y:S01]  /*13f0*/  SHF.R.U32.HI R9, RZ, 0x3, R8.reuse ;  /* 0x00000003ff097819 */ /* 0x101fe20000011608 */
[----:B------:R-:W-:Y:S01]  /*1400*/  VIADD R26, R26, UR16 ;  /* 0x000000101a1a7c36 */ /* 0x000fe20008000000 */
[----:B------:R-:W-:Y:S02]  /*1410*/  LOP3.LUT R10, R8, 0x7, RZ, 0xc0, !PT ;  /* 0x00000007080a7812 */ /* 0x000fe400078ec0ff */
[----:B------:R-:W-:Y:S01]  /*1420*/  SHF.R.U32.HI R11, RZ, 0x4, R8 ;  /* 0x00000004ff0b7819 */ /* 0x000fe20000011608 */
[C---:B------:R-:W-:Y:S02]  /*1430*/  IMAD.SHL.U32 R13, R9.reuse, 0x8, RZ ;  /* 0x00000008090d7824 */ /* 0x040fe400078e00ff */
[----:B------:R-:W-:Y:S02]  /*1440*/  IMAD.SHL.U32 R18, R9, 0x8, RZ ;  /* 0x0000000809127824 */ /* 0x000fe400078e00ff */
[--C-:B------:R-:W-:Y:S01]  /*1450*/  IMAD R9, R11, 0x8, R10.reuse ;  /* 0x000000080b097824 */ /* 0x100fe200078e020a */
[----:B------:R-:W-:Y:S01]  /*1460*/  LOP3.LUT R8, R13, 0x8, R10, 0xe2, !PT ;  /* 0x000000080d087812 */ /* 0x000fe200078ee20a */
[----:B------:R-:W-:Y:S01]  /*1470*/  IMAD.SHL.U32 R19, R11, 0x8, RZ ;  /* 0x000000080b137824 */ /* 0x000fe200078e00ff */
[----:B------:R-:W-:Y:S01]  /*1480*/  LOP3.LUT R18, R18, 0x8, RZ, 0xe2, !PT ;  /* 0x0000000812127812 */ /* 0x000fe200078ee2ff */
[----:B------:R-:W-:-:S02]  /*1490*/  VIADD R25, R25, UR11 ;  /* 0x0000000b19197c36 */ /* 0x000fc40008000000 */
[----:B------:R-:W-:Y:S02]  /*14a0*/  IMAD R19, R8, 0x20, R19 ;  /* 0x0000002008137824 */ /* 0x000fe400078e0213 */
[----:B------:R-:W-:Y:S02]  /*14b0*/  IMAD R18, R9, 0x20, R18 ;  /* 0x0000002009127824 */ /* 0x000fe400078e0212 */
[----:B------:R-:W-:Y:S02]  /*14c0*/  IMAD.U32 R8, R19, 0x2, R26 ;  /* 0x0000000213087824 */ /* 0x000fe400078e001a */
[----:B------:R-:W-:-:S04]  /*14d0*/  IMAD.U32 R12, R18, 0x2, R25 ;  /* 0x00000002120c7824 */ /* 0x000fc800078e0019 */
[----:B------:R-:W-:Y:S04]  /*14e0*/  LDSM.16.M88.4 R8, [R8] ;  /* 0x000000000808783b */ /* 0x000fe80000000200 */
[----:B------:R-:W0:Y:S02]  /*14f0*/  LDSM.16.M88.4 R12, [R12] ;  /* 0x000000000c0c783b */ /* 0x000e240000000200 */
[C---:B0-----:R-:W-:Y:S08]  /*1500*/  HMMA.16816.F16 R6, R8.reuse, R12, R6 ;  /* 0x0000000c0806723c */ /* 0x041ff00000000806 */
[----:B------:R-:W-:Y:S01]  /*1510*/  HMMA.16816.F16 R4, R8, R14, R4 ;  /* 0x0000000e0804723c */ /* 0x000fe20000000804 */
[----:B------:R-:W-:-:S04]  /*1520*/  NOP ;  /* 0x0000000000007918 */ /* 0x000fc80000000000 */
[----:B------:R-:W-:-:S15]  /*1530*/  BRA.U !UP0, `(.L_x_11) ;  /* 0x0000000108507547 */ /* 0x000fde000b800000 */
[----:B------:R-:W-:Y:S01]  /*1540*/  VIADD R8, R26, 0x20 ;  /* 0x000000201a087836 */ /* 0x000fe20000000000 */
[----:B------:R-:W-:Y:S01]  /*1550*/  UISETP.NE.AND UP0, UPT, UR9, 0x2, UPT ;  /* 0x000000020900788c */ /* 0x000fe2000bf05270 */
[----:B------:R-:W-:Y:S02]  /*1560*/  VIADD R9, R25, 0x20 ;  /* 0x0000002019097836 */ /* 0x000fe40000000000 */
        /* <DEDUP_REMOVED lines=8> */
[----:B------:R-:W-:Y:S02]  /*15f0*/  VIADD R26, R26, 0x40 ;  /* 0x000000401a1a7836 */ /* 0x000fe40000000000 */
[----:B------:R-:W-:Y:S02]  /*1600*/  VIADD R25, R25, 0x40 ;  /* 0x0000004019197836 */ /* 0x000fe40000000000 */
[----:B------:R-:W-:Y:S02]  /*1610*/  IMAD.U32 R8, R19, 0x2, R26 ;  /* 0x0000000213087824 */ /* 0x000fe400078e001a */
[----:B------:R-:W-:-:S04]  /*1620*/  IMAD.U32 R12, R18, 0x2, R25 ;  /* 0x00000002120c7824 */ /* 0x000fc800078e0019 */
[----:B------:R-:W-:Y:S04]  /*1630*/  LDSM.16.M88.4 R8, [R8] ;  /* 0x000000000808783b */ /* 0x000fe80000000200 */
[----:B------:R-:W0:Y:S02]  /*1640*/  LDSM.16.M88.4 R12, [R12] ;  /* 0x000000000c0c783b */ /* 0x000e240000000200 */
[C---:B0-----:R-:W-:Y:S08]  /*1650*/  HMMA.16816.F16 R6, R8.reuse, R12, R6 ;  /* 0x0000000c0806723c */ /* 0x041ff00000000806 */
[----:B------:R-:W-:-:S15]  /*1660*/  HMMA.16816.F16 R4, R8, R14, R4 ;  /* 0x0000000e0804723c */ /* 0x000fde0000000804 */
[----:B------:R-:W-:-:S05]  /*1670*/  NOP ;  /* 0x0000000000007918 */ /* 0x000fca0000000000 */
.L_x_11:
[----:B------:R-:W-:Y:S01]  /*1680*/  IADD3 R24, P0, PT, R24, 0x1, RZ ;  /* 0x0000000118187810 */ /* 0x000fe20007f1e0ff */
[----:B------:R-:W-:-:S04]  /*1690*/  USHF.R.S32.HI UR4, URZ, 0x1f, UR5 ;  /* 0x0000001fff047899 */ /* 0x000fc80008011405 */
[----:B------:R-:W-:Y:S01]  /*16a0*/  IMAD.X R23, RZ, RZ, R23, P0 ;  /* 0x000000ffff177224 */ /* 0x000fe200000e0617 */
[----:B------:R-:W-:-:S04]  /*16b0*/  ISETP.NE.U32.AND P0, PT, R24, UR5, PT ;  /* 0x0000000518007c0c */ /* 0x000fc8000bf05070 */
[----:B------:R-:W-:-:S13]  /*16c0*/  ISETP.NE.AND.EX P0, PT, R23, UR4, PT, P0 ;  /* 0x0000000417007c0c */ /* 0x000fda000bf05300 */
[----:B------:R-:W-:Y:S05]  /*16d0*/  @P0 BRA `(.L_x_12) ;  /* 0xfffffff400ec0947 */ /* 0x000fea000383ffff */
.L_x_0:
[----:B01----:R-:W0:Y:S01]  /*16e0*/  LDC R10, c[0x0][0x384] ;  /* 0x0000e100ff0a7b82 */ /* 0x003e220000000800 */
[----:B------:R-:W1:Y:S01]  /*16f0*/  S2R R2, SR_LANEID ;  /* 0x0000000000027919 */ /* 0x000e620000000000 */
[----:B------:R-:W2:Y:S01]  /*1700*/  LDCU.64 UR8, c[0x0][0x3a0] ;  /* 0x00007400ff0877ac */ /* 0x000ea20008000a00 */
[----:B------:R-:W-:Y:S01]  /*1710*/  IMAD.SHL.U32 R13, R20, 0x10, RZ ;  /* 0x00000010140d7824 */ /* 0x000fe200078e00ff */
[----:B------:R-:W-:Y:S01]  /*1720*/  USHF.R.S32.HI UR4, URZ, 0x1f, UR7 ;  /* 0x0000001fff047899 */ /* 0x000fe20008011407 */
[----:B0-----:R-:W-:Y:S01]  /*1730*/  IMAD R0, R10, UR6, RZ ;  /* 0x000000060a007c24 */ /* 0x001fe2000f8e02ff */
[----:B------:R-:W-:Y:S01]  /*1740*/  SHF.R.U32.HI R11, RZ, 0x1, R10 ;  /* 0x00000001ff0b7819 */ /* 0x000fe2000001160a */
[----:B------:R-:W-:-:S03]  /*1750*/  IMAD R3, R3, R10, RZ ;  /* 0x0000000a03037224 */ /* 0x000fc600078e02ff */
[----:B------:R-:W-:Y:S02]  /*1760*/  IADD3 R13, P0, P1, R0, UR7, R13 ;  /* 0x00000007000d7c10 */ /* 0x000fe4000f91e00d */
[----:B------:R-:W-:Y:S01]  /*1770*/  SHF.R.S32.HI R8, RZ, 0x1f, R0 ;  /* 0x0000001fff087819 */ /* 0x000fe20000011400 */
[----:B------:R-:W-:Y:S01]  /*1780*/  IMAD.SHL.U32 R0, R3, 0x10, RZ ;  /* 0x0000001003007824 */ /* 0x000fe200078e00ff */
[----:B-1----:R-:W-:Y:S01]  /*1790*/  SHF.R.U32.HI R9, RZ, 0x2, R2 ;  /* 0x00000002ff097819 */ /* 0x002fe20000011602 */
[----:B------:R-:W-:Y:S01]  /*17a0*/  IMAD.MOV.U32 R3, RZ, RZ, RZ ;  /* 0x000000ffff037224 */ /* 0x000fe200078e00ff */
[----:B------:R-:W-:Y:S02]  /*17b0*/  LOP3.LUT R2, R2, 0x3, RZ, 0xc0, !PT ;  /* 0x0000000302027812 */ /* 0x000fe400078ec0ff */
[----:B------:R-:W-:Y:S02]  /*17c0*/  IADD3.X R15, PT, PT, R8, UR4, RZ, P0, P1 ;  /* 0x00000004080f7c10 */ /* 0x000fe400087e24ff */
[----:B------:R-:W-:Y:S01]  /*17d0*/  IADD3 R13, P0, PT, R0, R13, RZ ;  /* 0x0000000d000d7210 */ /* 0x000fe20007f1e0ff */
[----:B------:R-:W-:-:S03]  /*17e0*/  IMAD.WIDE.U32 R2, R9, R11, R2 ;  /* 0x0000000b09027225 */ /* 0x000fc600078e0002 */
[----:B------:R-:W-:Y:S02]  /*17f0*/  LEA.HI.X.SX32 R0, R0, R15, 0x1, P0 ;  /* 0x0000000f00007211 */ /* 0x000fe400000f0eff */
[----:B--2---:R-:W-:-:S04]  /*1800*/  LEA R9, P0, R13, UR8, 0x1 ;  /* 0x000000080d097c11 */ /* 0x004fc8000f8008ff */
[----:B------:R-:W-:Y:S02]  /*1810*/  LEA.HI.X R13, R13, UR9, R0, 0x1, P0 ;  /* 0x000000090d0d7c11 */ /* 0x000fe400080f0c00 */
[----:B------:R-:W-:-:S04]  /*1820*/  LEA R8, P0, R2, R9, 0x2 ;  /* 0x0000000902087211 */ /* 0x000fc800078010ff */
[----:B------:R-:W-:-:S03]  /*1830*/  LEA.HI.X R9, R2, R13, R3, 0x2, P0 ;  /* 0x0000000d02097211 */ /* 0x000fc600000f1403 */
[----:B------:R-:W-:Y:S02]  /*1840*/  IMAD.WIDE.U32 R2, R11, 0x20, R8 ;  /* 0x000000200b027825 */ /* 0x000fe400078e0008 */
[----:B------:R-:W-:Y:S04]  /*1850*/  STG.E desc[UR14][R8.64], R6 ;  /* 0x0000000608007986 */ /* 0x000fe8000c10190e */
[----:B------:R-:W-:Y:S04]  /*1860*/  STG.E desc[UR14][R2.64], R7 ;  /* 0x0000000702007986 */ /* 0x000fe8000c10190e */
[----:B------:R-:W-:Y:S04]  /*1870*/  STG.E desc[UR14][R8.64+0x10], R4 ;  /* 0x0000100408007986 */ /* 0x000fe8000c10190e */
[----:B------:R-:W-:Y:S01]  /*1880*/  STG.E desc[UR14][R2.64+0x10], R5 ;  /* 0x0000100502007986 */ /* 0x000fe2000c10190e */
[----:B------:R-:W-:Y:S05]  /*1890*/  EXIT ;  /* 0x000000000000794d */ /* 0x000fea0003800000 */
.L_x_13:
[----:B------:R-:W-:-:S00]  /*18a0*/  BRA `(.L_x_13) ;  /* 0xfffffffc00fc7947 */ /* 0x000fc0000383ffff */
[----:B------:R-:W-:-:S00]  /*18b0*/  NOP ;  /* 0x0000000000007918 */ /* 0x000fc00000000000 */
        /* <DEDUP_REMOVED lines=12> */
.L_x_14:


//--------------------- .nv.shared._Z20sgemm_warp_tensor_opiiiPvS_S_ --------------------------
	.section	.nv.shared._Z20sgemm_warp_tensor_opiiiPvS_S_,"aw",@nobits
	.sectionflags	@""
	.align	2
.nv.shared._Z20sgemm_warp_tensor_opiiiPvS_S_:
	.zero		7168


//--------------------- .nv.shared.reserved.0     --------------------------
	.section	.nv.shared.reserved.0,"aw",@nobits
	.weak		__nv_reservedSMEM_offset_0_alias
	.size		__nv_reservedSMEM_offset_0_alias, 0, 64
	.other		__nv_reservedSMEM_offset_0_alias,@"STO_CUDA_RESERVED_SHARED STV_DEFAULT"
__nv_reservedSMEM_offset_0_alias:
	.zero		0
	.zero		64


//--------------------- .nv.constant0._Z20sgemm_warp_tensor_opiiiPvS_S_ --------------------------
	.section	.nv.constant0._Z20sgemm_warp_tensor_opiiiPvS_S_,"a",@progbits
	.sectionflags	@""
	.align	4
.nv.constant0._Z20sgemm_warp_tensor_opiiiPvS_S_:
	.zero		936


//--------------------- SYMBOLS --------------------------

	.type		.nv.reservedSmem.offset0,@object
	.size		.nv.reservedSmem.offset0,0x4
	.type		.nv.reservedSmem.cap,@object
	.size		.nv.reservedSmem.cap,0x4
